//
// Generated by NVIDIA NVVM Compiler
//
// Compiler Build ID: CL-36424714
// Cuda compilation tools, release 13.0, V13.0.88
// Based on NVVM 20.0.0
//

.version 9.0
.target sm_100
.address_size 64

	// .globl	_Z13eigstm_kernelPKdPdii
.extern .shared .align 16 .b8 s_mat[];

.visible .entry _Z13eigstm_kernelPKdPdii(
	.param .u64 .ptr .align 1 _Z13eigstm_kernelPKdPdii_param_0,
	.param .u64 .ptr .align 1 _Z13eigstm_kernelPKdPdii_param_1,
	.param .u32 _Z13eigstm_kernelPKdPdii_param_2,
	.param .u32 _Z13eigstm_kernelPKdPdii_param_3
)
{
	.local .align 16 .b8 	__local_depot0[768];
	.reg .b64 	%SP;
	.reg .b64 	%SPL;
	.reg .pred 	%p<153>;
	.reg .b16 	%rs<62>;
	.reg .b32 	%r<345>;
	.reg .b64 	%rd<417>;
	.reg .b64 	%fd<807>;

	mov.u64 	%SPL, __local_depot0;
	ld.param.u64 	%rd41, [_Z13eigstm_kernelPKdPdii_param_0];
	ld.param.u32 	%r154, [_Z13eigstm_kernelPKdPdii_param_2];
	ld.param.u32 	%r155, [_Z13eigstm_kernelPKdPdii_param_3];
	cvta.to.global.u64 	%rd1, %rd41;
	add.u64 	%rd2, %SPL, 0;
	add.u64 	%rd3, %SPL, 256;
	add.u64 	%rd4, %SPL, 512;
	mov.u32 	%r156, %ctaid.x;
	mov.u32 	%r157, %ntid.x;
	mov.u32 	%r1, %tid.x;
	mad.lo.s32 	%r2, %r156, %r157, %r1;
	setp.ge.s32 	%p2, %r2, %r155;
	@%p2 bra 	$L__BB0_216;
	mul.lo.s32 	%r3, %r154, %r154;
	mul.lo.s32 	%r158, %r3, %r1;
	cvt.u64.u32 	%rd5, %r158;
	setp.eq.s32 	%p3, %r154, 0;
	@%p3 bra 	$L__BB0_7;
	mul.lo.s32 	%r4, %r3, %r2;
	max.u32 	%r5, %r3, 1;
	setp.lt.u32 	%p4, %r3, 4;
	mov.b32 	%r287, 0;
	@%p4 bra 	$L__BB0_5;
	and.b32  	%r287, %r5, -4;
	mov.b32 	%r286, 0;
$L__BB0_4:
	cvt.u32.u64 	%r161, %rd5;
	add.s32 	%r162, %r286, %r4;
	mul.wide.s32 	%rd45, %r162, 8;
	add.s64 	%rd46, %rd1, %rd45;
	ld.global.f64 	%fd174, [%rd46];
	add.s32 	%r163, %r286, %r161;
	shl.b32 	%r164, %r163, 3;
	mov.u32 	%r165, s_mat;
	add.s32 	%r166, %r165, %r164;
	st.shared.f64 	[%r166], %fd174;
	ld.global.f64 	%fd175, [%rd46+8];
	st.shared.f64 	[%r166+8], %fd175;
	ld.global.f64 	%fd176, [%rd46+16];
	st.shared.f64 	[%r166+16], %fd176;
	ld.global.f64 	%fd177, [%rd46+24];
	st.shared.f64 	[%r166+24], %fd177;
	add.s32 	%r286, %r286, 4;
	setp.ne.s32 	%p5, %r286, %r287;
	@%p5 bra 	$L__BB0_4;
$L__BB0_5:
	and.b32  	%r167, %r5, 1;
	setp.eq.b32 	%p6, %r167, 1;
	not.pred 	%p7, %p6;
	@%p7 bra 	$L__BB0_7;
	cvt.u32.u64 	%r168, %rd5;
	add.s32 	%r169, %r287, %r4;
	mul.wide.s32 	%rd47, %r169, 8;
	add.s64 	%rd48, %rd1, %rd47;
	ld.global.f64 	%fd178, [%rd48];
	add.s32 	%r170, %r287, %r168;
	shl.b32 	%r171, %r170, 3;
	mov.u32 	%r172, s_mat;
	add.s32 	%r173, %r172, %r171;
	st.shared.f64 	[%r173], %fd178;
$L__BB0_7:
	bar.sync 	0;
	setp.lt.s32 	%p8, %r154, 1;
	@%p8 bra 	$L__BB0_19;
	add.s32 	%r175, %r154, -1;
	and.b32  	%r10, %r154, 7;
	setp.lt.u32 	%p9, %r175, 7;
	mov.b32 	%r288, 0;
	@%p9 bra 	$L__BB0_11;
	and.b32  	%r288, %r154, 2147483640;
	mov.b32 	%r291, 0;
	mov.u32 	%r178, s_mat;
	cvt.u64.u32 	%rd52, %r178;
$L__BB0_10:
	.pragma "nounroll";
	mul.lo.s32 	%r177, %r291, %r154;
	cvt.u64.u32 	%rd49, %r177;
	add.s64 	%rd50, %rd49, %rd5;
	shl.b64 	%rd51, %rd50, 3;
	cvta.shared.u64 	%rd53, %rd52;
	add.s64 	%rd54, %rd53, %rd51;
	mul.wide.u32 	%rd55, %r291, 8;
	add.s64 	%rd56, %rd2, %rd55;
	add.s32 	%r179, %r177, %r154;
	cvt.u64.u32 	%rd57, %r179;
	add.s64 	%rd58, %rd57, %rd5;
	shl.b64 	%rd59, %rd58, 3;
	add.s64 	%rd60, %rd53, %rd59;
	st.local.v2.u64 	[%rd56], {%rd54, %rd60};
	add.s32 	%r180, %r179, %r154;
	cvt.u64.u32 	%rd61, %r180;
	add.s64 	%rd62, %rd61, %rd5;
	shl.b64 	%rd63, %rd62, 3;
	add.s64 	%rd64, %rd53, %rd63;
	add.s32 	%r181, %r180, %r154;
	cvt.u64.u32 	%rd65, %r181;
	add.s64 	%rd66, %rd65, %rd5;
	shl.b64 	%rd67, %rd66, 3;
	add.s64 	%rd68, %rd53, %rd67;
	st.local.v2.u64 	[%rd56+16], {%rd64, %rd68};
	add.s32 	%r182, %r181, %r154;
	cvt.u64.u32 	%rd69, %r182;
	add.s64 	%rd70, %rd69, %rd5;
	shl.b64 	%rd71, %rd70, 3;
	add.s64 	%rd72, %rd53, %rd71;
	add.s32 	%r183, %r182, %r154;
	cvt.u64.u32 	%rd73, %r183;
	add.s64 	%rd74, %rd73, %rd5;
	shl.b64 	%rd75, %rd74, 3;
	add.s64 	%rd76, %rd53, %rd75;
	st.local.v2.u64 	[%rd56+32], {%rd72, %rd76};
	add.s32 	%r184, %r183, %r154;
	cvt.u64.u32 	%rd77, %r184;
	add.s64 	%rd78, %rd77, %rd5;
	shl.b64 	%rd79, %rd78, 3;
	add.s64 	%rd80, %rd53, %rd79;
	add.s32 	%r185, %r184, %r154;
	cvt.u64.u32 	%rd81, %r185;
	add.s64 	%rd82, %rd81, %rd5;
	shl.b64 	%rd83, %rd82, 3;
	add.s64 	%rd84, %rd53, %rd83;
	st.local.v2.u64 	[%rd56+48], {%rd80, %rd84};
	add.s32 	%r291, %r291, 8;
	setp.eq.s32 	%p10, %r291, %r288;
	@%p10 bra 	$L__BB0_11;
	bra.uni 	$L__BB0_10;
$L__BB0_11:
	setp.eq.s32 	%p11, %r10, 0;
	@%p11 bra 	$L__BB0_19;
	and.b32  	%r13, %r154, 3;
	setp.lt.u32 	%p12, %r10, 4;
	@%p12 bra 	$L__BB0_14;
	mul.lo.s32 	%r186, %r288, %r154;
	cvt.u64.u32 	%rd85, %r186;
	add.s64 	%rd86, %rd85, %rd5;
	shl.b64 	%rd87, %rd86, 3;
	mov.u32 	%r187, s_mat;
	cvt.u64.u32 	%rd88, %r187;
	cvta.shared.u64 	%rd89, %rd88;
	add.s64 	%rd90, %rd89, %rd87;
	mul.wide.u32 	%rd91, %r288, 8;
	add.s64 	%rd92, %rd2, %rd91;
	st.local.u64 	[%rd92], %rd90;
	add.s32 	%r188, %r186, %r154;
	cvt.u64.u32 	%rd93, %r188;
	add.s64 	%rd94, %rd93, %rd5;
	shl.b64 	%rd95, %rd94, 3;
	add.s64 	%rd96, %rd89, %rd95;
	st.local.u64 	[%rd92+8], %rd96;
	add.s32 	%r189, %r188, %r154;
	cvt.u64.u32 	%rd97, %r189;
	add.s64 	%rd98, %rd97, %rd5;
	shl.b64 	%rd99, %rd98, 3;
	add.s64 	%rd100, %rd89, %rd99;
	st.local.u64 	[%rd92+16], %rd100;
	add.s32 	%r190, %r189, %r154;
	cvt.u64.u32 	%rd101, %r190;
	add.s64 	%rd102, %rd101, %rd5;
	shl.b64 	%rd103, %rd102, 3;
	add.s64 	%rd104, %rd89, %rd103;
	st.local.u64 	[%rd92+24], %rd104;
	add.s32 	%r288, %r288, 4;
$L__BB0_14:
	setp.eq.s32 	%p13, %r13, 0;
	@%p13 bra 	$L__BB0_19;
	setp.eq.s32 	%p14, %r13, 1;
	@%p14 bra 	$L__BB0_17;
	mul.lo.s32 	%r191, %r288, %r154;
	cvt.u64.u32 	%rd105, %r191;
	add.s64 	%rd106, %rd105, %rd5;
	shl.b64 	%rd107, %rd106, 3;
	mov.u32 	%r192, s_mat;
	cvt.u64.u32 	%rd108, %r192;
	cvta.shared.u64 	%rd109, %rd108;
	add.s64 	%rd110, %rd109, %rd107;
	mul.wide.u32 	%rd111, %r288, 8;
	add.s64 	%rd112, %rd2, %rd111;
	st.local.u64 	[%rd112], %rd110;
	add.s32 	%r193, %r191, %r154;
	cvt.u64.u32 	%rd113, %r193;
	add.s64 	%rd114, %rd113, %rd5;
	shl.b64 	%rd115, %rd114, 3;
	add.s64 	%rd116, %rd109, %rd115;
	st.local.u64 	[%rd112+8], %rd116;
	add.s32 	%r288, %r288, 2;
$L__BB0_17:
	and.b32  	%r194, %r154, 1;
	setp.eq.b32 	%p15, %r194, 1;
	not.pred 	%p16, %p15;
	@%p16 bra 	$L__BB0_19;
	mul.lo.s32 	%r195, %r288, %r154;
	cvt.u64.u32 	%rd117, %r195;
	add.s64 	%rd118, %rd117, %rd5;
	shl.b64 	%rd119, %rd118, 3;
	mov.u32 	%r196, s_mat;
	cvt.u64.u32 	%rd120, %r196;
	cvta.shared.u64 	%rd121, %rd120;
	add.s64 	%rd122, %rd121, %rd119;
	mul.wide.u32 	%rd123, %r288, 8;
	add.s64 	%rd124, %rd2, %rd123;
	st.local.u64 	[%rd124], %rd122;
$L__BB0_19:
	setp.lt.s32 	%p17, %r154, 2;
	@%p17 bra 	$L__BB0_91;
	cvt.u16.u32 	%rs1, %r154;
	mov.b32 	%r292, 0;
	mov.b16 	%rs53, 0;
	mov.u16 	%rs54, %rs53;
	mov.u16 	%rs55, %rs53;
	mov.u32 	%r293, %r154;
$L__BB0_21:
	mov.u32 	%r21, %r293;
	add.s32 	%r22, %r21, -1;
	not.b16 	%rs28, %rs54;
	add.s16 	%rs29, %rs28, %rs1;
	cvt.u32.u16 	%r198, %rs29;
	and.b32  	%r23, %r198, 7;
	add.s32 	%r24, %r23, -1;
	sub.s32 	%r199, %r154, %r292;
	add.s32 	%r25, %r199, -2;
	add.s32 	%r26, %r21, -2;
	setp.eq.s32 	%p18, %r21, 2;
	mov.f64 	%fd773, 0d0000000000000000;
	@%p18 bra 	$L__BB0_89;
	mul.wide.s32 	%rd125, %r21, 8;
	add.s64 	%rd126, %rd2, %rd125;
	ld.local.u64 	%rd6, [%rd126+-8];
	setp.lt.u32 	%p19, %r25, 15;
	mov.b32 	%r296, 0;
	mov.f64 	%fd747, 0d0000000000000000;
	@%p19 bra 	$L__BB0_25;
	and.b32  	%r296, %r22, -16;
	mov.b32 	%r294, 0;
	mov.f64 	%fd747, 0d0000000000000000;
$L__BB0_24:
	.pragma "nounroll";
	mul.wide.u32 	%rd127, %r294, 8;
	add.s64 	%rd128, %rd6, %rd127;
	ld.f64 	%fd182, [%rd128];
	abs.f64 	%fd183, %fd182;
	add.f64 	%fd184, %fd747, %fd183;
	ld.f64 	%fd185, [%rd128+8];
	abs.f64 	%fd186, %fd185;
	add.f64 	%fd187, %fd184, %fd186;
	ld.f64 	%fd188, [%rd128+16];
	abs.f64 	%fd189, %fd188;
	add.f64 	%fd190, %fd187, %fd189;
	ld.f64 	%fd191, [%rd128+24];
	abs.f64 	%fd192, %fd191;
	add.f64 	%fd193, %fd190, %fd192;
	ld.f64 	%fd194, [%rd128+32];
	abs.f64 	%fd195, %fd194;
	add.f64 	%fd196, %fd193, %fd195;
	ld.f64 	%fd197, [%rd128+40];
	abs.f64 	%fd198, %fd197;
	add.f64 	%fd199, %fd196, %fd198;
	ld.f64 	%fd200, [%rd128+48];
	abs.f64 	%fd201, %fd200;
	add.f64 	%fd202, %fd199, %fd201;
	ld.f64 	%fd203, [%rd128+56];
	abs.f64 	%fd204, %fd203;
	add.f64 	%fd205, %fd202, %fd204;
	ld.f64 	%fd206, [%rd128+64];
	abs.f64 	%fd207, %fd206;
	add.f64 	%fd208, %fd205, %fd207;
	ld.f64 	%fd209, [%rd128+72];
	abs.f64 	%fd210, %fd209;
	add.f64 	%fd211, %fd208, %fd210;
	ld.f64 	%fd212, [%rd128+80];
	abs.f64 	%fd213, %fd212;
	add.f64 	%fd214, %fd211, %fd213;
	ld.f64 	%fd215, [%rd128+88];
	abs.f64 	%fd216, %fd215;
	add.f64 	%fd217, %fd214, %fd216;
	ld.f64 	%fd218, [%rd128+96];
	abs.f64 	%fd219, %fd218;
	add.f64 	%fd220, %fd217, %fd219;
	ld.f64 	%fd221, [%rd128+104];
	abs.f64 	%fd222, %fd221;
	add.f64 	%fd223, %fd220, %fd222;
	ld.f64 	%fd224, [%rd128+112];
	abs.f64 	%fd225, %fd224;
	add.f64 	%fd226, %fd223, %fd225;
	ld.f64 	%fd227, [%rd128+120];
	abs.f64 	%fd228, %fd227;
	add.f64 	%fd747, %fd226, %fd228;
	add.s32 	%r294, %r294, 16;
	setp.ne.s32 	%p20, %r294, %r296;
	@%p20 bra 	$L__BB0_24;
$L__BB0_25:
	and.b32  	%r202, %r22, 15;
	setp.eq.s32 	%p21, %r202, 0;
	@%p21 bra 	$L__BB0_35;
	not.b16 	%rs30, %rs55;
	add.s16 	%rs31, %rs30, %rs1;
	cvt.u32.u16 	%r203, %rs31;
	and.b32  	%r31, %r203, 15;
	add.s32 	%r204, %r31, -1;
	setp.lt.u32 	%p22, %r204, 7;
	@%p22 bra 	$L__BB0_28;
	mul.wide.u32 	%rd129, %r296, 8;
	add.s64 	%rd130, %rd6, %rd129;
	ld.f64 	%fd230, [%rd130];
	abs.f64 	%fd231, %fd230;
	add.f64 	%fd232, %fd747, %fd231;
	ld.f64 	%fd233, [%rd130+8];
	abs.f64 	%fd234, %fd233;
	add.f64 	%fd235, %fd232, %fd234;
	ld.f64 	%fd236, [%rd130+16];
	abs.f64 	%fd237, %fd236;
	add.f64 	%fd238, %fd235, %fd237;
	ld.f64 	%fd239, [%rd130+24];
	abs.f64 	%fd240, %fd239;
	add.f64 	%fd241, %fd238, %fd240;
	ld.f64 	%fd242, [%rd130+32];
	abs.f64 	%fd243, %fd242;
	add.f64 	%fd244, %fd241, %fd243;
	ld.f64 	%fd245, [%rd130+40];
	abs.f64 	%fd246, %fd245;
	add.f64 	%fd247, %fd244, %fd246;
	ld.f64 	%fd248, [%rd130+48];
	abs.f64 	%fd249, %fd248;
	add.f64 	%fd250, %fd247, %fd249;
	ld.f64 	%fd251, [%rd130+56];
	abs.f64 	%fd252, %fd251;
	add.f64 	%fd747, %fd250, %fd252;
	add.s32 	%r296, %r296, 8;
$L__BB0_28:
	and.b32  	%r205, %r31, 7;
	setp.eq.s32 	%p23, %r205, 0;
	@%p23 bra 	$L__BB0_35;
	and.b32  	%r34, %r23, 3;
	setp.lt.u32 	%p24, %r24, 3;
	@%p24 bra 	$L__BB0_31;
	mul.wide.u32 	%rd131, %r296, 8;
	add.s64 	%rd132, %rd6, %rd131;
	ld.f64 	%fd254, [%rd132];
	abs.f64 	%fd255, %fd254;
	add.f64 	%fd256, %fd747, %fd255;
	ld.f64 	%fd257, [%rd132+8];
	abs.f64 	%fd258, %fd257;
	add.f64 	%fd259, %fd256, %fd258;
	ld.f64 	%fd260, [%rd132+16];
	abs.f64 	%fd261, %fd260;
	add.f64 	%fd262, %fd259, %fd261;
	ld.f64 	%fd263, [%rd132+24];
	abs.f64 	%fd264, %fd263;
	add.f64 	%fd747, %fd262, %fd264;
	add.s32 	%r296, %r296, 4;
$L__BB0_31:
	setp.eq.s32 	%p25, %r34, 0;
	@%p25 bra 	$L__BB0_35;
	mul.wide.u32 	%rd133, %r296, 8;
	add.s64 	%rd7, %rd6, %rd133;
	ld.f64 	%fd265, [%rd7];
	abs.f64 	%fd266, %fd265;
	add.f64 	%fd747, %fd747, %fd266;
	setp.eq.s32 	%p26, %r34, 1;
	@%p26 bra 	$L__BB0_35;
	ld.f64 	%fd267, [%rd7+8];
	abs.f64 	%fd268, %fd267;
	add.f64 	%fd747, %fd747, %fd268;
	setp.eq.s32 	%p27, %r34, 2;
	@%p27 bra 	$L__BB0_35;
	ld.f64 	%fd269, [%rd7+16];
	abs.f64 	%fd270, %fd269;
	add.f64 	%fd747, %fd747, %fd270;
$L__BB0_35:
	setp.eq.f64 	%p28, %fd747, 0d0000000000000000;
	@%p28 bra 	$L__BB0_232;
	setp.lt.u32 	%p29, %r25, 7;
	mov.b32 	%r299, 0;
	mov.f64 	%fd755, 0d0000000000000000;
	@%p29 bra 	$L__BB0_39;
	and.b32  	%r299, %r22, -8;
	mov.b32 	%r298, 0;
	mov.f64 	%fd755, 0d0000000000000000;
$L__BB0_38:
	.pragma "nounroll";
	mul.wide.u32 	%rd134, %r298, 8;
	add.s64 	%rd135, %rd6, %rd134;
	ld.f64 	%fd274, [%rd135];
	div.rn.f64 	%fd275, %fd274, %fd747;
	st.f64 	[%rd135], %fd275;
	fma.rn.f64 	%fd276, %fd275, %fd275, %fd755;
	ld.f64 	%fd277, [%rd135+8];
	div.rn.f64 	%fd278, %fd277, %fd747;
	st.f64 	[%rd135+8], %fd278;
	fma.rn.f64 	%fd279, %fd278, %fd278, %fd276;
	ld.f64 	%fd280, [%rd135+16];
	div.rn.f64 	%fd281, %fd280, %fd747;
	st.f64 	[%rd135+16], %fd281;
	fma.rn.f64 	%fd282, %fd281, %fd281, %fd279;
	ld.f64 	%fd283, [%rd135+24];
	div.rn.f64 	%fd284, %fd283, %fd747;
	st.f64 	[%rd135+24], %fd284;
	fma.rn.f64 	%fd285, %fd284, %fd284, %fd282;
	ld.f64 	%fd286, [%rd135+32];
	div.rn.f64 	%fd287, %fd286, %fd747;
	st.f64 	[%rd135+32], %fd287;
	fma.rn.f64 	%fd288, %fd287, %fd287, %fd285;
	ld.f64 	%fd289, [%rd135+40];
	div.rn.f64 	%fd290, %fd289, %fd747;
	st.f64 	[%rd135+40], %fd290;
	fma.rn.f64 	%fd291, %fd290, %fd290, %fd288;
	ld.f64 	%fd292, [%rd135+48];
	div.rn.f64 	%fd293, %fd292, %fd747;
	st.f64 	[%rd135+48], %fd293;
	fma.rn.f64 	%fd294, %fd293, %fd293, %fd291;
	ld.f64 	%fd295, [%rd135+56];
	div.rn.f64 	%fd296, %fd295, %fd747;
	st.f64 	[%rd135+56], %fd296;
	fma.rn.f64 	%fd755, %fd296, %fd296, %fd294;
	add.s32 	%r298, %r298, 8;
	setp.ne.s32 	%p30, %r298, %r299;
	@%p30 bra 	$L__BB0_38;
$L__BB0_39:
	and.b32  	%r208, %r22, 7;
	setp.eq.s32 	%p31, %r208, 0;
	@%p31 bra 	$L__BB0_47;
	setp.lt.u32 	%p32, %r24, 3;
	@%p32 bra 	$L__BB0_42;
	mul.wide.u32 	%rd136, %r299, 8;
	add.s64 	%rd137, %rd6, %rd136;
	ld.f64 	%fd298, [%rd137];
	div.rn.f64 	%fd299, %fd298, %fd747;
	st.f64 	[%rd137], %fd299;
	fma.rn.f64 	%fd300, %fd299, %fd299, %fd755;
	ld.f64 	%fd301, [%rd137+8];
	div.rn.f64 	%fd302, %fd301, %fd747;
	st.f64 	[%rd137+8], %fd302;
	fma.rn.f64 	%fd303, %fd302, %fd302, %fd300;
	ld.f64 	%fd304, [%rd137+16];
	div.rn.f64 	%fd305, %fd304, %fd747;
	st.f64 	[%rd137+16], %fd305;
	fma.rn.f64 	%fd306, %fd305, %fd305, %fd303;
	ld.f64 	%fd307, [%rd137+24];
	div.rn.f64 	%fd308, %fd307, %fd747;
	st.f64 	[%rd137+24], %fd308;
	fma.rn.f64 	%fd755, %fd308, %fd308, %fd306;
	add.s32 	%r299, %r299, 4;
$L__BB0_42:
	and.b32  	%r209, %r23, 3;
	setp.eq.s32 	%p33, %r209, 0;
	@%p33 bra 	$L__BB0_47;
	xor.b16  	%rs32, %rs53, 3;
	cvt.u16.u32 	%rs33, %r154;
	add.s16 	%rs6, %rs32, %rs33;
	and.b16  	%rs34, %rs6, 3;
	setp.eq.s16 	%p34, %rs34, 1;
	@%p34 bra 	$L__BB0_45;
	mul.wide.u32 	%rd138, %r299, 8;
	add.s64 	%rd139, %rd6, %rd138;
	ld.f64 	%fd310, [%rd139];
	div.rn.f64 	%fd311, %fd310, %fd747;
	st.f64 	[%rd139], %fd311;
	fma.rn.f64 	%fd312, %fd311, %fd311, %fd755;
	ld.f64 	%fd313, [%rd139+8];
	div.rn.f64 	%fd314, %fd313, %fd747;
	st.f64 	[%rd139+8], %fd314;
	fma.rn.f64 	%fd755, %fd314, %fd314, %fd312;
	add.s32 	%r299, %r299, 2;
$L__BB0_45:
	and.b16  	%rs35, %rs6, 1;
	setp.eq.b16 	%p35, %rs35, 1;
	not.pred 	%p36, %p35;
	@%p36 bra 	$L__BB0_47;
	mul.wide.u32 	%rd140, %r299, 8;
	add.s64 	%rd141, %rd6, %rd140;
	ld.f64 	%fd315, [%rd141];
	div.rn.f64 	%fd316, %fd315, %fd747;
	st.f64 	[%rd141], %fd316;
	fma.rn.f64 	%fd755, %fd316, %fd316, %fd755;
$L__BB0_47:
	mul.wide.u32 	%rd142, %r26, 8;
	add.s64 	%rd143, %rd6, %rd142;
	ld.f64 	%fd318, [%rd143];
	setp.ltu.f64 	%p37, %fd318, 0d0000000000000000;
	sqrt.rn.f64 	%fd319, %fd755;
	neg.f64 	%fd320, %fd319;
	selp.f64 	%fd321, %fd319, %fd320, %p37;
	mul.f64 	%fd322, %fd747, %fd321;
	add.s64 	%rd145, %rd4, %rd125;
	st.local.f64 	[%rd145+-8], %fd322;
	mul.f64 	%fd323, %fd318, %fd321;
	sub.f64 	%fd773, %fd755, %fd323;
	sub.f64 	%fd324, %fd318, %fd321;
	st.f64 	[%rd143], %fd324;
	mov.b32 	%r302, 0;
	mov.f64 	%fd756, 0d0000000000000000;
	mov.b16 	%rs56, 0;
	mov.u16 	%rs57, %rs56;
$L__BB0_48:
	mov.u16 	%rs8, %rs57;
	add.s16 	%rs38, %rs54, %rs56;
	sub.s16 	%rs39, %rs1, %rs38;
	add.s16 	%rs9, %rs39, 6;
	add.s32 	%r46, %r292, %r302;
	add.s16 	%rs56, %rs56, 1;
	add.s16 	%rs57, %rs8, 1;
	mul.wide.u32 	%rd146, %r302, 8;
	add.s64 	%rd147, %rd2, %rd146;
	ld.local.u64 	%rd8, [%rd147];
	setp.lt.u32 	%p38, %r302, 15;
	mov.b32 	%r304, 0;
	mov.f64 	%fd772, 0d0000000000000000;
	@%p38 bra 	$L__BB0_51;
	mov.b32 	%r306, 0;
	mov.f64 	%fd772, 0d0000000000000000;
$L__BB0_50:
	.pragma "nounroll";
	mul.wide.u32 	%rd148, %r306, 8;
	add.s64 	%rd149, %rd8, %rd148;
	ld.f64 	%fd328, [%rd149];
	add.s64 	%rd150, %rd6, %rd148;
	ld.f64 	%fd329, [%rd150];
	fma.rn.f64 	%fd330, %fd328, %fd329, %fd772;
	ld.f64 	%fd331, [%rd149+8];
	ld.f64 	%fd332, [%rd150+8];
	fma.rn.f64 	%fd333, %fd331, %fd332, %fd330;
	ld.f64 	%fd334, [%rd149+16];
	ld.f64 	%fd335, [%rd150+16];
	fma.rn.f64 	%fd336, %fd334, %fd335, %fd333;
	ld.f64 	%fd337, [%rd149+24];
	ld.f64 	%fd338, [%rd150+24];
	fma.rn.f64 	%fd339, %fd337, %fd338, %fd336;
	ld.f64 	%fd340, [%rd149+32];
	ld.f64 	%fd341, [%rd150+32];
	fma.rn.f64 	%fd342, %fd340, %fd341, %fd339;
	ld.f64 	%fd343, [%rd149+40];
	ld.f64 	%fd344, [%rd150+40];
	fma.rn.f64 	%fd345, %fd343, %fd344, %fd342;
	ld.f64 	%fd346, [%rd149+48];
	ld.f64 	%fd347, [%rd150+48];
	fma.rn.f64 	%fd348, %fd346, %fd347, %fd345;
	ld.f64 	%fd349, [%rd149+56];
	ld.f64 	%fd350, [%rd150+56];
	fma.rn.f64 	%fd351, %fd349, %fd350, %fd348;
	ld.f64 	%fd352, [%rd149+64];
	ld.f64 	%fd353, [%rd150+64];
	fma.rn.f64 	%fd354, %fd352, %fd353, %fd351;
	ld.f64 	%fd355, [%rd149+72];
	ld.f64 	%fd356, [%rd150+72];
	fma.rn.f64 	%fd357, %fd355, %fd356, %fd354;
	ld.f64 	%fd358, [%rd149+80];
	ld.f64 	%fd359, [%rd150+80];
	fma.rn.f64 	%fd360, %fd358, %fd359, %fd357;
	ld.f64 	%fd361, [%rd149+88];
	ld.f64 	%fd362, [%rd150+88];
	fma.rn.f64 	%fd363, %fd361, %fd362, %fd360;
	ld.f64 	%fd364, [%rd149+96];
	ld.f64 	%fd365, [%rd150+96];
	fma.rn.f64 	%fd366, %fd364, %fd365, %fd363;
	ld.f64 	%fd367, [%rd149+104];
	ld.f64 	%fd368, [%rd150+104];
	fma.rn.f64 	%fd369, %fd367, %fd368, %fd366;
	ld.f64 	%fd370, [%rd149+112];
	ld.f64 	%fd371, [%rd150+112];
	fma.rn.f64 	%fd372, %fd370, %fd371, %fd369;
	ld.f64 	%fd373, [%rd149+120];
	ld.f64 	%fd374, [%rd150+120];
	fma.rn.f64 	%fd772, %fd373, %fd374, %fd372;
	add.s32 	%r306, %r306, 16;
	add.s32 	%r213, %r302, 1;
	and.b32  	%r304, %r213, -16;
	setp.eq.s32 	%p39, %r306, %r304;
	@%p39 bra 	$L__BB0_51;
	bra.uni 	$L__BB0_50;
$L__BB0_51:
	add.s32 	%r214, %r302, 1;
	and.b32  	%r215, %r214, 15;
	setp.eq.s32 	%p40, %r215, 0;
	@%p40 bra 	$L__BB0_61;
	cvt.u32.u16 	%r216, %rs57;
	and.b32  	%r48, %r216, 15;
	add.s32 	%r217, %r48, -1;
	setp.lt.u32 	%p41, %r217, 7;
	@%p41 bra 	$L__BB0_54;
	mul.wide.u32 	%rd151, %r304, 8;
	add.s64 	%rd152, %rd8, %rd151;
	ld.f64 	%fd376, [%rd152];
	add.s64 	%rd153, %rd6, %rd151;
	ld.f64 	%fd377, [%rd153];
	fma.rn.f64 	%fd378, %fd376, %fd377, %fd772;
	ld.f64 	%fd379, [%rd152+8];
	ld.f64 	%fd380, [%rd153+8];
	fma.rn.f64 	%fd381, %fd379, %fd380, %fd378;
	ld.f64 	%fd382, [%rd152+16];
	ld.f64 	%fd383, [%rd153+16];
	fma.rn.f64 	%fd384, %fd382, %fd383, %fd381;
	ld.f64 	%fd385, [%rd152+24];
	ld.f64 	%fd386, [%rd153+24];
	fma.rn.f64 	%fd387, %fd385, %fd386, %fd384;
	ld.f64 	%fd388, [%rd152+32];
	ld.f64 	%fd389, [%rd153+32];
	fma.rn.f64 	%fd390, %fd388, %fd389, %fd387;
	ld.f64 	%fd391, [%rd152+40];
	ld.f64 	%fd392, [%rd153+40];
	fma.rn.f64 	%fd393, %fd391, %fd392, %fd390;
	ld.f64 	%fd394, [%rd152+48];
	ld.f64 	%fd395, [%rd153+48];
	fma.rn.f64 	%fd396, %fd394, %fd395, %fd393;
	ld.f64 	%fd397, [%rd152+56];
	ld.f64 	%fd398, [%rd153+56];
	fma.rn.f64 	%fd772, %fd397, %fd398, %fd396;
	add.s32 	%r304, %r304, 8;
$L__BB0_54:
	and.b32  	%r218, %r48, 7;
	setp.eq.s32 	%p42, %r218, 0;
	@%p42 bra 	$L__BB0_61;
	cvt.u32.u16 	%r219, %rs56;
	and.b32  	%r220, %r219, 7;
	add.s32 	%r221, %r220, -1;
	setp.lt.u32 	%p43, %r221, 3;
	@%p43 bra 	$L__BB0_57;
	mul.wide.u32 	%rd154, %r304, 8;
	add.s64 	%rd155, %rd8, %rd154;
	ld.f64 	%fd400, [%rd155];
	add.s64 	%rd156, %rd6, %rd154;
	ld.f64 	%fd401, [%rd156];
	fma.rn.f64 	%fd402, %fd400, %fd401, %fd772;
	ld.f64 	%fd403, [%rd155+8];
	ld.f64 	%fd404, [%rd156+8];
	fma.rn.f64 	%fd405, %fd403, %fd404, %fd402;
	ld.f64 	%fd406, [%rd155+16];
	ld.f64 	%fd407, [%rd156+16];
	fma.rn.f64 	%fd408, %fd406, %fd407, %fd405;
	ld.f64 	%fd409, [%rd155+24];
	ld.f64 	%fd410, [%rd156+24];
	fma.rn.f64 	%fd772, %fd409, %fd410, %fd408;
	add.s32 	%r304, %r304, 4;
$L__BB0_57:
	cvt.u32.u16 	%r222, %rs56;
	and.b32  	%r223, %r222, 3;
	setp.eq.s32 	%p44, %r223, 0;
	@%p44 bra 	$L__BB0_61;
	mul.wide.u32 	%rd157, %r304, 8;
	add.s64 	%rd9, %rd8, %rd157;
	ld.f64 	%fd411, [%rd9];
	add.s64 	%rd10, %rd6, %rd157;
	ld.f64 	%fd412, [%rd10];
	fma.rn.f64 	%fd772, %fd411, %fd412, %fd772;
	setp.eq.s32 	%p45, %r223, 1;
	@%p45 bra 	$L__BB0_61;
	ld.f64 	%fd413, [%rd9+8];
	ld.f64 	%fd414, [%rd10+8];
	fma.rn.f64 	%fd772, %fd413, %fd414, %fd772;
	setp.eq.s32 	%p46, %r223, 2;
	@%p46 bra 	$L__BB0_61;
	ld.f64 	%fd415, [%rd9+16];
	ld.f64 	%fd416, [%rd10+16];
	fma.rn.f64 	%fd772, %fd415, %fd416, %fd772;
$L__BB0_61:
	add.s32 	%r228, %r21, -2;
	setp.ge.s32 	%p47, %r302, %r228;
	@%p47 bra 	$L__BB0_75;
	sub.s32 	%r229, %r154, %r46;
	add.s32 	%r230, %r229, -3;
	setp.lt.u32 	%p48, %r230, 15;
	mov.u32 	%r309, %r302;
	@%p48 bra 	$L__BB0_65;
	mov.b32 	%r308, 0;
	mov.u32 	%r309, %r302;
$L__BB0_64:
	.pragma "nounroll";
	mul.wide.u32 	%rd158, %r309, 8;
	add.s64 	%rd159, %rd2, %rd158;
	ld.local.u64 	%rd160, [%rd159+8];
	mul.wide.u32 	%rd161, %r302, 8;
	add.s64 	%rd162, %rd160, %rd161;
	ld.f64 	%fd418, [%rd162];
	add.s64 	%rd163, %rd6, %rd158;
	ld.f64 	%fd419, [%rd163+8];
	fma.rn.f64 	%fd420, %fd418, %fd419, %fd772;
	ld.local.u64 	%rd164, [%rd159+16];
	add.s64 	%rd165, %rd164, %rd161;
	ld.f64 	%fd421, [%rd165];
	ld.f64 	%fd422, [%rd163+16];
	fma.rn.f64 	%fd423, %fd421, %fd422, %fd420;
	ld.local.u64 	%rd166, [%rd159+24];
	add.s64 	%rd167, %rd166, %rd161;
	ld.f64 	%fd424, [%rd167];
	ld.f64 	%fd425, [%rd163+24];
	fma.rn.f64 	%fd426, %fd424, %fd425, %fd423;
	ld.local.u64 	%rd168, [%rd159+32];
	add.s64 	%rd169, %rd168, %rd161;
	ld.f64 	%fd427, [%rd169];
	ld.f64 	%fd428, [%rd163+32];
	fma.rn.f64 	%fd429, %fd427, %fd428, %fd426;
	ld.local.u64 	%rd170, [%rd159+40];
	add.s64 	%rd171, %rd170, %rd161;
	ld.f64 	%fd430, [%rd171];
	ld.f64 	%fd431, [%rd163+40];
	fma.rn.f64 	%fd432, %fd430, %fd431, %fd429;
	ld.local.u64 	%rd172, [%rd159+48];
	add.s64 	%rd173, %rd172, %rd161;
	ld.f64 	%fd433, [%rd173];
	ld.f64 	%fd434, [%rd163+48];
	fma.rn.f64 	%fd435, %fd433, %fd434, %fd432;
	ld.local.u64 	%rd174, [%rd159+56];
	add.s64 	%rd175, %rd174, %rd161;
	ld.f64 	%fd436, [%rd175];
	ld.f64 	%fd437, [%rd163+56];
	fma.rn.f64 	%fd438, %fd436, %fd437, %fd435;
	ld.local.u64 	%rd176, [%rd159+64];
	add.s64 	%rd177, %rd176, %rd161;
	ld.f64 	%fd439, [%rd177];
	ld.f64 	%fd440, [%rd163+64];
	fma.rn.f64 	%fd441, %fd439, %fd440, %fd438;
	ld.local.u64 	%rd178, [%rd159+72];
	add.s64 	%rd179, %rd178, %rd161;
	ld.f64 	%fd442, [%rd179];
	ld.f64 	%fd443, [%rd163+72];
	fma.rn.f64 	%fd444, %fd442, %fd443, %fd441;
	ld.local.u64 	%rd180, [%rd159+80];
	add.s64 	%rd181, %rd180, %rd161;
	ld.f64 	%fd445, [%rd181];
	ld.f64 	%fd446, [%rd163+80];
	fma.rn.f64 	%fd447, %fd445, %fd446, %fd444;
	ld.local.u64 	%rd182, [%rd159+88];
	add.s64 	%rd183, %rd182, %rd161;
	ld.f64 	%fd448, [%rd183];
	ld.f64 	%fd449, [%rd163+88];
	fma.rn.f64 	%fd450, %fd448, %fd449, %fd447;
	ld.local.u64 	%rd184, [%rd159+96];
	add.s64 	%rd185, %rd184, %rd161;
	ld.f64 	%fd451, [%rd185];
	ld.f64 	%fd452, [%rd163+96];
	fma.rn.f64 	%fd453, %fd451, %fd452, %fd450;
	ld.local.u64 	%rd186, [%rd159+104];
	add.s64 	%rd187, %rd186, %rd161;
	ld.f64 	%fd454, [%rd187];
	ld.f64 	%fd455, [%rd163+104];
	fma.rn.f64 	%fd456, %fd454, %fd455, %fd453;
	ld.local.u64 	%rd188, [%rd159+112];
	add.s64 	%rd189, %rd188, %rd161;
	ld.f64 	%fd457, [%rd189];
	ld.f64 	%fd458, [%rd163+112];
	fma.rn.f64 	%fd459, %fd457, %fd458, %fd456;
	ld.local.u64 	%rd190, [%rd159+120];
	add.s64 	%rd191, %rd190, %rd161;
	ld.f64 	%fd460, [%rd191];
	ld.f64 	%fd461, [%rd163+120];
	fma.rn.f64 	%fd462, %fd460, %fd461, %fd459;
	add.s32 	%r309, %r309, 16;
	ld.local.u64 	%rd192, [%rd159+128];
	add.s64 	%rd193, %rd192, %rd161;
	ld.f64 	%fd463, [%rd193];
	ld.f64 	%fd464, [%rd163+128];
	fma.rn.f64 	%fd772, %fd463, %fd464, %fd462;
	add.s32 	%r308, %r308, 16;
	add.s32 	%r232, %r292, %r302;
	sub.s32 	%r233, %r154, %r232;
	add.s32 	%r234, %r233, -2;
	and.b32  	%r235, %r234, -16;
	setp.ne.s32 	%p49, %r308, %r235;
	@%p49 bra 	$L__BB0_64;
$L__BB0_65:
	add.s32 	%r236, %r292, %r302;
	sub.s32 	%r237, %r154, %r236;
	add.s32 	%r238, %r237, -2;
	and.b32  	%r239, %r238, 15;
	setp.eq.s32 	%p50, %r239, 0;
	@%p50 bra 	$L__BB0_75;
	add.s16 	%rs40, %rs55, %rs8;
	sub.s16 	%rs41, %rs1, %rs40;
	add.s16 	%rs42, %rs41, 14;
	cvt.u32.u16 	%r240, %rs42;
	and.b32  	%r61, %r240, 15;
	add.s32 	%r241, %r61, -1;
	setp.lt.u32 	%p51, %r241, 7;
	@%p51 bra 	$L__BB0_68;
	mul.wide.u32 	%rd194, %r309, 8;
	add.s64 	%rd195, %rd2, %rd194;
	ld.local.u64 	%rd196, [%rd195+8];
	mul.wide.u32 	%rd197, %r302, 8;
	add.s64 	%rd198, %rd196, %rd197;
	ld.f64 	%fd466, [%rd198];
	add.s64 	%rd199, %rd6, %rd194;
	ld.f64 	%fd467, [%rd199+8];
	fma.rn.f64 	%fd468, %fd466, %fd467, %fd772;
	ld.local.u64 	%rd200, [%rd195+16];
	add.s64 	%rd201, %rd200, %rd197;
	ld.f64 	%fd469, [%rd201];
	ld.f64 	%fd470, [%rd199+16];
	fma.rn.f64 	%fd471, %fd469, %fd470, %fd468;
	ld.local.u64 	%rd202, [%rd195+24];
	add.s64 	%rd203, %rd202, %rd197;
	ld.f64 	%fd472, [%rd203];
	ld.f64 	%fd473, [%rd199+24];
	fma.rn.f64 	%fd474, %fd472, %fd473, %fd471;
	ld.local.u64 	%rd204, [%rd195+32];
	add.s64 	%rd205, %rd204, %rd197;
	ld.f64 	%fd475, [%rd205];
	ld.f64 	%fd476, [%rd199+32];
	fma.rn.f64 	%fd477, %fd475, %fd476, %fd474;
	ld.local.u64 	%rd206, [%rd195+40];
	add.s64 	%rd207, %rd206, %rd197;
	ld.f64 	%fd478, [%rd207];
	ld.f64 	%fd479, [%rd199+40];
	fma.rn.f64 	%fd480, %fd478, %fd479, %fd477;
	ld.local.u64 	%rd208, [%rd195+48];
	add.s64 	%rd209, %rd208, %rd197;
	ld.f64 	%fd481, [%rd209];
	ld.f64 	%fd482, [%rd199+48];
	fma.rn.f64 	%fd483, %fd481, %fd482, %fd480;
	ld.local.u64 	%rd210, [%rd195+56];
	add.s64 	%rd211, %rd210, %rd197;
	ld.f64 	%fd484, [%rd211];
	ld.f64 	%fd485, [%rd199+56];
	fma.rn.f64 	%fd486, %fd484, %fd485, %fd483;
	add.s32 	%r309, %r309, 8;
	ld.local.u64 	%rd212, [%rd195+64];
	add.s64 	%rd213, %rd212, %rd197;
	ld.f64 	%fd487, [%rd213];
	ld.f64 	%fd488, [%rd199+64];
	fma.rn.f64 	%fd772, %fd487, %fd488, %fd486;
$L__BB0_68:
	and.b32  	%r242, %r61, 7;
	setp.eq.s32 	%p52, %r242, 0;
	@%p52 bra 	$L__BB0_75;
	cvt.u32.u16 	%r243, %rs9;
	and.b32  	%r244, %r243, 7;
	and.b32  	%r64, %r243, 3;
	add.s32 	%r245, %r244, -1;
	setp.lt.u32 	%p53, %r245, 3;
	@%p53 bra 	$L__BB0_71;
	mul.wide.u32 	%rd214, %r309, 8;
	add.s64 	%rd215, %rd2, %rd214;
	ld.local.u64 	%rd216, [%rd215+8];
	mul.wide.u32 	%rd217, %r302, 8;
	add.s64 	%rd218, %rd216, %rd217;
	ld.f64 	%fd490, [%rd218];
	add.s64 	%rd219, %rd6, %rd214;
	ld.f64 	%fd491, [%rd219+8];
	fma.rn.f64 	%fd492, %fd490, %fd491, %fd772;
	ld.local.u64 	%rd220, [%rd215+16];
	add.s64 	%rd221, %rd220, %rd217;
	ld.f64 	%fd493, [%rd221];
	ld.f64 	%fd494, [%rd219+16];
	fma.rn.f64 	%fd495, %fd493, %fd494, %fd492;
	ld.local.u64 	%rd222, [%rd215+24];
	add.s64 	%rd223, %rd222, %rd217;
	ld.f64 	%fd496, [%rd223];
	ld.f64 	%fd497, [%rd219+24];
	fma.rn.f64 	%fd498, %fd496, %fd497, %fd495;
	add.s32 	%r309, %r309, 4;
	ld.local.u64 	%rd224, [%rd215+32];
	add.s64 	%rd225, %rd224, %rd217;
	ld.f64 	%fd499, [%rd225];
	ld.f64 	%fd500, [%rd219+32];
	fma.rn.f64 	%fd772, %fd499, %fd500, %fd498;
$L__BB0_71:
	setp.eq.s32 	%p54, %r64, 0;
	@%p54 bra 	$L__BB0_75;
	mul.wide.u32 	%rd226, %r309, 8;
	add.s64 	%rd11, %rd2, %rd226;
	ld.local.u64 	%rd227, [%rd11+8];
	mul.wide.u32 	%rd228, %r302, 8;
	add.s64 	%rd229, %rd227, %rd228;
	ld.f64 	%fd501, [%rd229];
	add.s64 	%rd12, %rd6, %rd226;
	ld.f64 	%fd502, [%rd12+8];
	fma.rn.f64 	%fd772, %fd501, %fd502, %fd772;
	setp.eq.s32 	%p55, %r64, 1;
	@%p55 bra 	$L__BB0_75;
	ld.local.u64 	%rd230, [%rd11+16];
	add.s64 	%rd232, %rd230, %rd228;
	ld.f64 	%fd503, [%rd232];
	ld.f64 	%fd504, [%rd12+16];
	fma.rn.f64 	%fd772, %fd503, %fd504, %fd772;
	setp.eq.s32 	%p56, %r64, 2;
	@%p56 bra 	$L__BB0_75;
	ld.local.u64 	%rd233, [%rd11+24];
	add.s64 	%rd235, %rd233, %rd228;
	ld.f64 	%fd505, [%rd235];
	ld.f64 	%fd506, [%rd12+24];
	fma.rn.f64 	%fd772, %fd505, %fd506, %fd772;
$L__BB0_75:
	div.rn.f64 	%fd507, %fd772, %fd773;
	mul.wide.u32 	%rd236, %r302, 8;
	add.s64 	%rd237, %rd4, %rd236;
	st.local.f64 	[%rd237], %fd507;
	add.s64 	%rd238, %rd6, %rd236;
	ld.f64 	%fd508, [%rd238];
	fma.rn.f64 	%fd756, %fd507, %fd508, %fd756;
	add.s32 	%r302, %r302, 1;
	add.s32 	%r246, %r21, -1;
	setp.ne.s32 	%p57, %r302, %r246;
	@%p57 bra 	$L__BB0_48;
	add.f64 	%fd509, %fd773, %fd773;
	div.rn.f64 	%fd58, %fd756, %fd509;
	mov.b32 	%r312, 0;
	mov.b16 	%rs58, 0;
	mov.u16 	%rs59, %rs58;
$L__BB0_77:
	mov.u32 	%r68, %r312;
	add.s32 	%r312, %r68, 1;
	add.s16 	%rs59, %rs59, 1;
	mul.wide.u32 	%rd239, %r68, 8;
	add.s64 	%rd240, %rd6, %rd239;
	ld.f64 	%fd59, [%rd240];
	add.s64 	%rd241, %rd4, %rd239;
	ld.local.f64 	%fd510, [%rd241];
	mul.f64 	%fd511, %fd58, %fd59;
	sub.f64 	%fd60, %fd510, %fd511;
	st.local.f64 	[%rd241], %fd60;
	add.s64 	%rd242, %rd2, %rd239;
	ld.local.u64 	%rd13, [%rd242];
	setp.lt.u32 	%p58, %r68, 7;
	mov.b32 	%r315, 0;
	@%p58 bra 	$L__BB0_80;
	mov.b32 	%r313, 0;
$L__BB0_79:
	.pragma "nounroll";
	mul.wide.u32 	%rd243, %r313, 8;
	add.s64 	%rd244, %rd4, %rd243;
	ld.local.v2.f64 	{%fd512, %fd513}, [%rd244];
	add.s64 	%rd245, %rd6, %rd243;
	ld.f64 	%fd514, [%rd245];
	mul.f64 	%fd515, %fd60, %fd514;
	fma.rn.f64 	%fd516, %fd59, %fd512, %fd515;
	add.s64 	%rd246, %rd13, %rd243;
	ld.f64 	%fd517, [%rd246];
	sub.f64 	%fd518, %fd517, %fd516;
	st.f64 	[%rd246], %fd518;
	ld.f64 	%fd519, [%rd245+8];
	mul.f64 	%fd520, %fd60, %fd519;
	fma.rn.f64 	%fd521, %fd59, %fd513, %fd520;
	ld.f64 	%fd522, [%rd246+8];
	sub.f64 	%fd523, %fd522, %fd521;
	st.f64 	[%rd246+8], %fd523;
	ld.local.v2.f64 	{%fd524, %fd525}, [%rd244+16];
	ld.f64 	%fd526, [%rd245+16];
	mul.f64 	%fd527, %fd60, %fd526;
	fma.rn.f64 	%fd528, %fd59, %fd524, %fd527;
	ld.f64 	%fd529, [%rd246+16];
	sub.f64 	%fd530, %fd529, %fd528;
	st.f64 	[%rd246+16], %fd530;
	ld.f64 	%fd531, [%rd245+24];
	mul.f64 	%fd532, %fd60, %fd531;
	fma.rn.f64 	%fd533, %fd59, %fd525, %fd532;
	ld.f64 	%fd534, [%rd246+24];
	sub.f64 	%fd535, %fd534, %fd533;
	st.f64 	[%rd246+24], %fd535;
	ld.local.v2.f64 	{%fd536, %fd537}, [%rd244+32];
	ld.f64 	%fd538, [%rd245+32];
	mul.f64 	%fd539, %fd60, %fd538;
	fma.rn.f64 	%fd540, %fd59, %fd536, %fd539;
	ld.f64 	%fd541, [%rd246+32];
	sub.f64 	%fd542, %fd541, %fd540;
	st.f64 	[%rd246+32], %fd542;
	ld.f64 	%fd543, [%rd245+40];
	mul.f64 	%fd544, %fd60, %fd543;
	fma.rn.f64 	%fd545, %fd59, %fd537, %fd544;
	ld.f64 	%fd546, [%rd246+40];
	sub.f64 	%fd547, %fd546, %fd545;
	st.f64 	[%rd246+40], %fd547;
	ld.local.v2.f64 	{%fd548, %fd549}, [%rd244+48];
	ld.f64 	%fd550, [%rd245+48];
	mul.f64 	%fd551, %fd60, %fd550;
	fma.rn.f64 	%fd552, %fd59, %fd548, %fd551;
	ld.f64 	%fd553, [%rd246+48];
	sub.f64 	%fd554, %fd553, %fd552;
	st.f64 	[%rd246+48], %fd554;
	ld.f64 	%fd555, [%rd245+56];
	mul.f64 	%fd556, %fd60, %fd555;
	fma.rn.f64 	%fd557, %fd59, %fd549, %fd556;
	ld.f64 	%fd558, [%rd246+56];
	sub.f64 	%fd559, %fd558, %fd557;
	st.f64 	[%rd246+56], %fd559;
	add.s32 	%r313, %r313, 8;
	and.b32  	%r315, %r312, -8;
	setp.ne.s32 	%p59, %r313, %r315;
	@%p59 bra 	$L__BB0_79;
$L__BB0_80:
	and.b32  	%r250, %r312, 7;
	setp.eq.s32 	%p60, %r250, 0;
	@%p60 bra 	$L__BB0_88;
	cvt.u32.u16 	%r251, %rs59;
	and.b32  	%r74, %r251, 7;
	add.s32 	%r252, %r74, -1;
	setp.lt.u32 	%p61, %r252, 3;
	@%p61 bra 	$L__BB0_83;
	mul.wide.u32 	%rd247, %r315, 8;
	add.s64 	%rd248, %rd4, %rd247;
	ld.local.f64 	%fd560, [%rd248];
	add.s64 	%rd249, %rd6, %rd247;
	ld.f64 	%fd561, [%rd249];
	mul.f64 	%fd562, %fd60, %fd561;
	fma.rn.f64 	%fd563, %fd59, %fd560, %fd562;
	add.s64 	%rd250, %rd13, %rd247;
	ld.f64 	%fd564, [%rd250];
	sub.f64 	%fd565, %fd564, %fd563;
	st.f64 	[%rd250], %fd565;
	ld.local.f64 	%fd566, [%rd248+8];
	ld.f64 	%fd567, [%rd249+8];
	mul.f64 	%fd568, %fd60, %fd567;
	fma.rn.f64 	%fd569, %fd59, %fd566, %fd568;
	ld.f64 	%fd570, [%rd250+8];
	sub.f64 	%fd571, %fd570, %fd569;
	st.f64 	[%rd250+8], %fd571;
	ld.local.f64 	%fd572, [%rd248+16];
	ld.f64 	%fd573, [%rd249+16];
	mul.f64 	%fd574, %fd60, %fd573;
	fma.rn.f64 	%fd575, %fd59, %fd572, %fd574;
	ld.f64 	%fd576, [%rd250+16];
	sub.f64 	%fd577, %fd576, %fd575;
	st.f64 	[%rd250+16], %fd577;
	ld.local.f64 	%fd578, [%rd248+24];
	ld.f64 	%fd579, [%rd249+24];
	mul.f64 	%fd580, %fd60, %fd579;
	fma.rn.f64 	%fd581, %fd59, %fd578, %fd580;
	ld.f64 	%fd582, [%rd250+24];
	sub.f64 	%fd583, %fd582, %fd581;
	st.f64 	[%rd250+24], %fd583;
	add.s32 	%r315, %r315, 4;
$L__BB0_83:
	and.b32  	%r253, %r74, 3;
	setp.eq.s32 	%p62, %r253, 0;
	@%p62 bra 	$L__BB0_88;
	and.b16  	%rs45, %rs58, 3;
	setp.eq.s16 	%p63, %rs45, 0;
	@%p63 bra 	$L__BB0_86;
	mul.wide.u32 	%rd251, %r315, 8;
	add.s64 	%rd252, %rd4, %rd251;
	ld.local.f64 	%fd584, [%rd252];
	add.s64 	%rd253, %rd6, %rd251;
	ld.f64 	%fd585, [%rd253];
	mul.f64 	%fd586, %fd60, %fd585;
	fma.rn.f64 	%fd587, %fd59, %fd584, %fd586;
	add.s64 	%rd254, %rd13, %rd251;
	ld.f64 	%fd588, [%rd254];
	sub.f64 	%fd589, %fd588, %fd587;
	st.f64 	[%rd254], %fd589;
	ld.local.f64 	%fd590, [%rd252+8];
	ld.f64 	%fd591, [%rd253+8];
	mul.f64 	%fd592, %fd60, %fd591;
	fma.rn.f64 	%fd593, %fd59, %fd590, %fd592;
	ld.f64 	%fd594, [%rd254+8];
	sub.f64 	%fd595, %fd594, %fd593;
	st.f64 	[%rd254+8], %fd595;
	add.s32 	%r315, %r315, 2;
$L__BB0_86:
	and.b16  	%rs46, %rs58, 1;
	setp.eq.b16 	%p64, %rs46, 1;
	@%p64 bra 	$L__BB0_88;
	mul.wide.u32 	%rd255, %r315, 8;
	add.s64 	%rd256, %rd4, %rd255;
	ld.local.f64 	%fd596, [%rd256];
	add.s64 	%rd257, %rd6, %rd255;
	ld.f64 	%fd597, [%rd257];
	mul.f64 	%fd598, %fd60, %fd597;
	fma.rn.f64 	%fd599, %fd59, %fd596, %fd598;
	add.s64 	%rd258, %rd13, %rd255;
	ld.f64 	%fd600, [%rd258];
	sub.f64 	%fd601, %fd600, %fd599;
	st.f64 	[%rd258], %fd601;
$L__BB0_88:
	add.s32 	%r254, %r21, -1;
	setp.eq.s32 	%p65, %r312, %r254;
	add.s16 	%rs58, %rs58, 1;
	@%p65 bra 	$L__BB0_90;
	bra.uni 	$L__BB0_77;
$L__BB0_89:
	mul.wide.u32 	%rd263, %r22, 8;
	add.s64 	%rd264, %rd2, %rd263;
	ld.local.u64 	%rd265, [%rd264];
	mul.wide.u32 	%rd266, %r26, 8;
	add.s64 	%rd267, %rd265, %rd266;
	ld.f64 	%fd605, [%rd267];
	add.s64 	%rd268, %rd4, %rd263;
	st.local.f64 	[%rd268], %fd605;
$L__BB0_90:
	add.s32 	%r293, %r21, -1;
	mul.wide.s32 	%rd269, %r21, 8;
	add.s64 	%rd270, %rd3, %rd269;
	st.local.f64 	[%rd270+-8], %fd773;
	setp.gt.s32 	%p66, %r21, 2;
	add.s32 	%r292, %r292, 1;
	add.s16 	%rs55, %rs55, 1;
	add.s16 	%rs54, %rs54, 1;
	add.s16 	%rs53, %rs53, 1;
	@%p66 bra 	$L__BB0_21;
$L__BB0_91:
	setp.lt.s32 	%p67, %r154, 1;
	mov.b64 	%rd271, 0;
	st.local.u64 	[%rd4], %rd271;
	@%p67 bra 	$L__BB0_104;
	add.s32 	%r256, %r154, -1;
	and.b32  	%r81, %r154, 15;
	setp.lt.u32 	%p68, %r256, 15;
	mov.b32 	%r317, 0;
	@%p68 bra 	$L__BB0_95;
	and.b32  	%r317, %r154, 2147483632;
	mov.b32 	%r322, 0;
$L__BB0_94:
	.pragma "nounroll";
	mul.wide.u32 	%rd272, %r322, 8;
	add.s64 	%rd273, %rd2, %rd272;
	ld.local.v2.u64 	{%rd274, %rd275}, [%rd273];
	add.s64 	%rd276, %rd274, %rd272;
	ld.f64 	%fd606, [%rd276];
	add.s64 	%rd277, %rd3, %rd272;
	add.s64 	%rd278, %rd275, %rd272;
	ld.f64 	%fd607, [%rd278+8];
	st.local.v2.f64 	[%rd277], {%fd606, %fd607};
	ld.local.v2.u64 	{%rd279, %rd280}, [%rd273+16];
	add.s64 	%rd281, %rd279, %rd272;
	ld.f64 	%fd608, [%rd281+16];
	add.s64 	%rd282, %rd280, %rd272;
	ld.f64 	%fd609, [%rd282+24];
	st.local.v2.f64 	[%rd277+16], {%fd608, %fd609};
	ld.local.v2.u64 	{%rd283, %rd284}, [%rd273+32];
	add.s64 	%rd285, %rd283, %rd272;
	ld.f64 	%fd610, [%rd285+32];
	add.s64 	%rd286, %rd284, %rd272;
	ld.f64 	%fd611, [%rd286+40];
	st.local.v2.f64 	[%rd277+32], {%fd610, %fd611};
	ld.local.v2.u64 	{%rd287, %rd288}, [%rd273+48];
	add.s64 	%rd289, %rd287, %rd272;
	ld.f64 	%fd612, [%rd289+48];
	add.s64 	%rd290, %rd288, %rd272;
	ld.f64 	%fd613, [%rd290+56];
	st.local.v2.f64 	[%rd277+48], {%fd612, %fd613};
	ld.local.v2.u64 	{%rd291, %rd292}, [%rd273+64];
	add.s64 	%rd293, %rd291, %rd272;
	ld.f64 	%fd614, [%rd293+64];
	add.s64 	%rd294, %rd292, %rd272;
	ld.f64 	%fd615, [%rd294+72];
	st.local.v2.f64 	[%rd277+64], {%fd614, %fd615};
	ld.local.v2.u64 	{%rd295, %rd296}, [%rd273+80];
	add.s64 	%rd297, %rd295, %rd272;
	ld.f64 	%fd616, [%rd297+80];
	add.s64 	%rd298, %rd296, %rd272;
	ld.f64 	%fd617, [%rd298+88];
	st.local.v2.f64 	[%rd277+80], {%fd616, %fd617};
	ld.local.v2.u64 	{%rd299, %rd300}, [%rd273+96];
	add.s64 	%rd301, %rd299, %rd272;
	ld.f64 	%fd618, [%rd301+96];
	add.s64 	%rd302, %rd300, %rd272;
	ld.f64 	%fd619, [%rd302+104];
	st.local.v2.f64 	[%rd277+96], {%fd618, %fd619};
	ld.local.v2.u64 	{%rd303, %rd304}, [%rd273+112];
	add.s64 	%rd305, %rd303, %rd272;
	ld.f64 	%fd620, [%rd305+112];
	add.s64 	%rd306, %rd304, %rd272;
	ld.f64 	%fd621, [%rd306+120];
	st.local.v2.f64 	[%rd277+112], {%fd620, %fd621};
	add.s32 	%r322, %r322, 16;
	setp.eq.s32 	%p69, %r322, %r317;
	@%p69 bra 	$L__BB0_95;
	bra.uni 	$L__BB0_94;
$L__BB0_95:
	setp.eq.s32 	%p70, %r81, 0;
	@%p70 bra 	$L__BB0_104;
	and.b32  	%r84, %r154, 7;
	setp.lt.u32 	%p71, %r81, 8;
	@%p71 bra 	$L__BB0_98;
	mul.wide.u32 	%rd307, %r317, 8;
	add.s64 	%rd308, %rd2, %rd307;
	ld.local.u64 	%rd309, [%rd308];
	add.s64 	%rd310, %rd309, %rd307;
	ld.f64 	%fd622, [%rd310];
	add.s64 	%rd311, %rd3, %rd307;
	st.local.f64 	[%rd311], %fd622;
	ld.local.u64 	%rd312, [%rd308+8];
	add.s64 	%rd313, %rd312, %rd307;
	ld.f64 	%fd623, [%rd313+8];
	st.local.f64 	[%rd311+8], %fd623;
	ld.local.u64 	%rd314, [%rd308+16];
	add.s64 	%rd315, %rd314, %rd307;
	ld.f64 	%fd624, [%rd315+16];
	st.local.f64 	[%rd311+16], %fd624;
	ld.local.u64 	%rd316, [%rd308+24];
	add.s64 	%rd317, %rd316, %rd307;
	ld.f64 	%fd625, [%rd317+24];
	st.local.f64 	[%rd311+24], %fd625;
	ld.local.u64 	%rd318, [%rd308+32];
	add.s64 	%rd319, %rd318, %rd307;
	ld.f64 	%fd626, [%rd319+32];
	st.local.f64 	[%rd311+32], %fd626;
	ld.local.u64 	%rd320, [%rd308+40];
	add.s64 	%rd321, %rd320, %rd307;
	ld.f64 	%fd627, [%rd321+40];
	st.local.f64 	[%rd311+40], %fd627;
	ld.local.u64 	%rd322, [%rd308+48];
	add.s64 	%rd323, %rd322, %rd307;
	ld.f64 	%fd628, [%rd323+48];
	st.local.f64 	[%rd311+48], %fd628;
	ld.local.u64 	%rd324, [%rd308+56];
	add.s64 	%rd325, %rd324, %rd307;
	ld.f64 	%fd629, [%rd325+56];
	st.local.f64 	[%rd311+56], %fd629;
	add.s32 	%r317, %r317, 8;
$L__BB0_98:
	setp.eq.s32 	%p72, %r84, 0;
	@%p72 bra 	$L__BB0_104;
	and.b32  	%r87, %r154, 3;
	setp.lt.u32 	%p73, %r84, 4;
	@%p73 bra 	$L__BB0_101;
	mul.wide.u32 	%rd326, %r317, 8;
	add.s64 	%rd327, %rd2, %rd326;
	ld.local.u64 	%rd328, [%rd327];
	add.s64 	%rd329, %rd328, %rd326;
	ld.f64 	%fd630, [%rd329];
	add.s64 	%rd330, %rd3, %rd326;
	st.local.f64 	[%rd330], %fd630;
	ld.local.u64 	%rd331, [%rd327+8];
	add.s64 	%rd332, %rd331, %rd326;
	ld.f64 	%fd631, [%rd332+8];
	st.local.f64 	[%rd330+8], %fd631;
	ld.local.u64 	%rd333, [%rd327+16];
	add.s64 	%rd334, %rd333, %rd326;
	ld.f64 	%fd632, [%rd334+16];
	st.local.f64 	[%rd330+16], %fd632;
	ld.local.u64 	%rd335, [%rd327+24];
	add.s64 	%rd336, %rd335, %rd326;
	ld.f64 	%fd633, [%rd336+24];
	st.local.f64 	[%rd330+24], %fd633;
	add.s32 	%r317, %r317, 4;
$L__BB0_101:
	setp.eq.s32 	%p74, %r87, 0;
	@%p74 bra 	$L__BB0_104;
	mov.b32 	%r321, 0;
$L__BB0_103:
	.pragma "nounroll";
	mul.wide.u32 	%rd337, %r317, 8;
	add.s64 	%rd338, %rd2, %rd337;
	ld.local.u64 	%rd339, [%rd338];
	add.s64 	%rd340, %rd339, %rd337;
	ld.f64 	%fd634, [%rd340];
	add.s64 	%rd341, %rd3, %rd337;
	st.local.f64 	[%rd341], %fd634;
	add.s32 	%r317, %r317, 1;
	add.s32 	%r321, %r321, 1;
	setp.ne.s32 	%p75, %r321, %r87;
	@%p75 bra 	$L__BB0_103;
$L__BB0_104:
	setp.lt.s32 	%p76, %r154, 2;
	@%p76 bra 	$L__BB0_117;
	add.s32 	%r94, %r154, -1;
	add.s32 	%r260, %r154, -2;
	and.b32  	%r95, %r94, 15;
	setp.lt.u32 	%p77, %r260, 15;
	mov.b32 	%r325, 1;
	@%p77 bra 	$L__BB0_108;
	and.b32  	%r96, %r94, -16;
	mov.b32 	%r323, 1;
$L__BB0_107:
	.pragma "nounroll";
	mul.wide.u32 	%rd342, %r323, 8;
	add.s64 	%rd343, %rd4, %rd342;
	ld.local.f64 	%fd635, [%rd343];
	st.local.f64 	[%rd343+-8], %fd635;
	ld.local.v2.f64 	{%fd636, %fd637}, [%rd343+8];
	st.local.f64 	[%rd343], %fd636;
	ld.local.v2.f64 	{%fd638, %fd639}, [%rd343+24];
	st.local.v2.f64 	[%rd343+8], {%fd637, %fd638};
	ld.local.v2.f64 	{%fd640, %fd641}, [%rd343+40];
	st.local.v2.f64 	[%rd343+24], {%fd639, %fd640};
	ld.local.v2.f64 	{%fd642, %fd643}, [%rd343+56];
	st.local.v2.f64 	[%rd343+40], {%fd641, %fd642};
	ld.local.v2.f64 	{%fd644, %fd645}, [%rd343+72];
	st.local.v2.f64 	[%rd343+56], {%fd643, %fd644};
	ld.local.v2.f64 	{%fd646, %fd647}, [%rd343+88];
	st.local.v2.f64 	[%rd343+72], {%fd645, %fd646};
	ld.local.v2.f64 	{%fd648, %fd649}, [%rd343+104];
	st.local.v2.f64 	[%rd343+88], {%fd647, %fd648};
	ld.local.f64 	%fd650, [%rd343+120];
	st.local.v2.f64 	[%rd343+104], {%fd649, %fd650};
	add.s32 	%r325, %r323, 16;
	add.s32 	%r262, %r323, 15;
	setp.ne.s32 	%p78, %r262, %r96;
	mov.u32 	%r323, %r325;
	@%p78 bra 	$L__BB0_107;
$L__BB0_108:
	setp.eq.s32 	%p79, %r95, 0;
	@%p79 bra 	$L__BB0_117;
	and.b32  	%r102, %r94, 7;
	setp.lt.u32 	%p80, %r95, 8;
	@%p80 bra 	$L__BB0_111;
	mul.wide.u32 	%rd344, %r325, 8;
	add.s64 	%rd345, %rd4, %rd344;
	ld.local.f64 	%fd651, [%rd345];
	mul.wide.s32 	%rd346, %r325, 8;
	add.s64 	%rd347, %rd4, %rd346;
	st.local.f64 	[%rd347+-8], %fd651;
	add.s32 	%r263, %r325, 1;
	mul.wide.u32 	%rd348, %r263, 8;
	add.s64 	%rd349, %rd4, %rd348;
	ld.local.f64 	%fd652, [%rd349];
	st.local.f64 	[%rd347], %fd652;
	add.s32 	%r264, %r325, 2;
	mul.wide.u32 	%rd350, %r264, 8;
	add.s64 	%rd351, %rd4, %rd350;
	ld.local.f64 	%fd653, [%rd351];
	st.local.f64 	[%rd347+8], %fd653;
	add.s32 	%r265, %r325, 3;
	mul.wide.u32 	%rd352, %r265, 8;
	add.s64 	%rd353, %rd4, %rd352;
	ld.local.f64 	%fd654, [%rd353];
	st.local.f64 	[%rd347+16], %fd654;
	add.s32 	%r266, %r325, 4;
	mul.wide.u32 	%rd354, %r266, 8;
	add.s64 	%rd355, %rd4, %rd354;
	ld.local.f64 	%fd655, [%rd355];
	st.local.f64 	[%rd347+24], %fd655;
	add.s32 	%r267, %r325, 5;
	mul.wide.u32 	%rd356, %r267, 8;
	add.s64 	%rd357, %rd4, %rd356;
	ld.local.f64 	%fd656, [%rd357];
	st.local.f64 	[%rd347+32], %fd656;
	add.s32 	%r268, %r325, 6;
	mul.wide.u32 	%rd358, %r268, 8;
	add.s64 	%rd359, %rd4, %rd358;
	ld.local.f64 	%fd657, [%rd359];
	st.local.f64 	[%rd347+40], %fd657;
	ld.local.f64 	%fd658, [%rd345+56];
	st.local.f64 	[%rd347+48], %fd658;
	add.s32 	%r325, %r325, 8;
$L__BB0_111:
	setp.eq.s32 	%p81, %r102, 0;
	@%p81 bra 	$L__BB0_117;
	and.b32  	%r105, %r94, 3;
	setp.lt.u32 	%p82, %r102, 4;
	@%p82 bra 	$L__BB0_114;
	mul.wide.u32 	%rd360, %r325, 8;
	add.s64 	%rd361, %rd4, %rd360;
	ld.local.f64 	%fd659, [%rd361];
	mul.wide.s32 	%rd362, %r325, 8;
	add.s64 	%rd363, %rd4, %rd362;
	st.local.f64 	[%rd363+-8], %fd659;
	add.s32 	%r269, %r325, 1;
	mul.wide.u32 	%rd364, %r269, 8;
	add.s64 	%rd365, %rd4, %rd364;
	ld.local.f64 	%fd660, [%rd365];
	st.local.f64 	[%rd363], %fd660;
	add.s32 	%r270, %r325, 2;
	mul.wide.u32 	%rd366, %r270, 8;
	add.s64 	%rd367, %rd4, %rd366;
	ld.local.f64 	%fd661, [%rd367];
	st.local.f64 	[%rd363+8], %fd661;
	ld.local.f64 	%fd662, [%rd361+24];
	st.local.f64 	[%rd363+16], %fd662;
	add.s32 	%r325, %r325, 4;
$L__BB0_114:
	setp.eq.s32 	%p83, %r105, 0;
	@%p83 bra 	$L__BB0_117;
	mov.b32 	%r328, 0;
$L__BB0_116:
	.pragma "nounroll";
	mul.wide.u32 	%rd368, %r325, 8;
	add.s64 	%rd369, %rd4, %rd368;
	ld.local.f64 	%fd663, [%rd369];
	mul.wide.s32 	%rd370, %r325, 8;
	add.s64 	%rd371, %rd4, %rd370;
	st.local.f64 	[%rd371+-8], %fd663;
	add.s32 	%r325, %r325, 1;
	add.s32 	%r328, %r328, 1;
	setp.ne.s32 	%p84, %r328, %r105;
	@%p84 bra 	$L__BB0_116;
$L__BB0_117:
	setp.lt.s32 	%p85, %r154, 1;
	add.s32 	%r112, %r154, -1;
	mul.wide.s32 	%rd372, %r154, 8;
	add.s64 	%rd373, %rd4, %rd372;
	mov.b64 	%rd374, 0;
	st.local.u64 	[%rd373+-8], %rd374;
	@%p85 bra 	$L__BB0_125;
	mov.b32 	%r329, 0;
$L__BB0_119:
	add.s32 	%r114, %r329, 1;
	mul.wide.u32 	%rd375, %r329, 8;
	add.s64 	%rd14, %rd3, %rd375;
	add.s64 	%rd15, %rd4, %rd375;
	mov.b32 	%r330, 0;
$L__BB0_120:
	mov.u32 	%r331, %r329;
$L__BB0_121:
	mov.u32 	%r117, %r331;
	setp.eq.s32 	%p86, %r117, %r112;
	mov.u32 	%r333, %r112;
	@%p86 bra 	$L__BB0_123;
	mul.wide.u32 	%rd376, %r117, 8;
	add.s64 	%rd377, %rd3, %rd376;
	ld.local.f64 	%fd664, [%rd377];
	abs.f64 	%fd665, %fd664;
	add.s32 	%r331, %r117, 1;
	ld.local.f64 	%fd666, [%rd377+8];
	abs.f64 	%fd667, %fd666;
	add.f64 	%fd668, %fd665, %fd667;
	add.s64 	%rd378, %rd4, %rd376;
	ld.local.f64 	%fd669, [%rd378];
	abs.f64 	%fd670, %fd669;
	mul.f64 	%fd671, %fd668, 0d3D719799812DEA11;
	setp.gtu.f64 	%p87, %fd670, %fd671;
	mov.u32 	%r333, %r117;
	@%p87 bra 	$L__BB0_121;
$L__BB0_123:
	setp.eq.s32 	%p88, %r333, %r329;
	@%p88 bra 	$L__BB0_124;
	bra.uni 	$L__BB0_217;
$L__BB0_124:
	setp.eq.s32 	%p100, %r114, %r154;
	mov.u32 	%r329, %r114;
	@%p100 bra 	$L__BB0_125;
	bra.uni 	$L__BB0_119;
$L__BB0_125:
	setp.lt.s32 	%p101, %r154, 2;
	@%p101 bra 	$L__BB0_203;
	add.s32 	%r115, %r154, -2;
	cvt.u16.u32 	%rs19, %r154;
	add.s64 	%rd16, %rd3, 64;
	mov.b32 	%r334, 0;
	mov.b16 	%rs60, 0;
	mov.u16 	%rs61, %rs60;
$L__BB0_127:
	mov.u32 	%r336, %r334;
	sub.s32 	%r124, %r112, %r336;
	sub.s32 	%r275, %r115, %r336;
	add.s32 	%r334, %r336, 1;
	mul.wide.u32 	%rd388, %r336, 8;
	add.s64 	%rd19, %rd3, %rd388;
	setp.lt.u32 	%p102, %r275, 15;
	mov.u32 	%r338, %r334;
	@%p102 bra 	$L__BB0_163;
	and.b32  	%r276, %r124, -16;
	neg.s32 	%r335, %r276;
	add.s64 	%rd412, %rd16, %rd388;
$L__BB0_129:
	.pragma "nounroll";
	ld.local.f64 	%fd783, [%rd19];
	ld.local.f64 	%fd88, [%rd412+-56];
	setp.leu.f64 	%p103, %fd783, %fd88;
	@%p103 bra 	$L__BB0_131;
	st.local.f64 	[%rd19], %fd88;
	st.local.f64 	[%rd412+-56], %fd783;
	ld.local.f64 	%fd783, [%rd19];
$L__BB0_131:
	ld.local.f64 	%fd91, [%rd412+-48];
	setp.leu.f64 	%p104, %fd783, %fd91;
	@%p104 bra 	$L__BB0_133;
	st.local.f64 	[%rd19], %fd91;
	st.local.f64 	[%rd412+-48], %fd783;
	ld.local.f64 	%fd783, [%rd19];
$L__BB0_133:
	ld.local.f64 	%fd94, [%rd412+-40];
	setp.leu.f64 	%p105, %fd783, %fd94;
	@%p105 bra 	$L__BB0_135;
	st.local.f64 	[%rd19], %fd94;
	st.local.f64 	[%rd412+-40], %fd783;
	ld.local.f64 	%fd783, [%rd19];
$L__BB0_135:
	ld.local.f64 	%fd97, [%rd412+-32];
	setp.leu.f64 	%p106, %fd783, %fd97;
	@%p106 bra 	$L__BB0_137;
	st.local.f64 	[%rd19], %fd97;
	st.local.f64 	[%rd412+-32], %fd783;
	ld.local.f64 	%fd783, [%rd19];
$L__BB0_137:
	ld.local.f64 	%fd100, [%rd412+-24];
	setp.leu.f64 	%p107, %fd783, %fd100;
	@%p107 bra 	$L__BB0_139;
	st.local.f64 	[%rd19], %fd100;
	st.local.f64 	[%rd412+-24], %fd783;
	ld.local.f64 	%fd783, [%rd19];
$L__BB0_139:
	ld.local.f64 	%fd103, [%rd412+-16];
	setp.leu.f64 	%p108, %fd783, %fd103;
	@%p108 bra 	$L__BB0_141;
	st.local.f64 	[%rd19], %fd103;
	st.local.f64 	[%rd412+-16], %fd783;
	ld.local.f64 	%fd783, [%rd19];
$L__BB0_141:
	ld.local.f64 	%fd106, [%rd412+-8];
	setp.leu.f64 	%p109, %fd783, %fd106;
	@%p109 bra 	$L__BB0_143;
	st.local.f64 	[%rd19], %fd106;
	st.local.f64 	[%rd412+-8], %fd783;
	ld.local.f64 	%fd783, [%rd19];
$L__BB0_143:
	ld.local.f64 	%fd109, [%rd412];
	setp.leu.f64 	%p110, %fd783, %fd109;
	@%p110 bra 	$L__BB0_145;
	st.local.f64 	[%rd19], %fd109;
	st.local.f64 	[%rd412], %fd783;
	ld.local.f64 	%fd783, [%rd19];
$L__BB0_145:
	ld.local.f64 	%fd112, [%rd412+8];
	setp.leu.f64 	%p111, %fd783, %fd112;
	@%p111 bra 	$L__BB0_147;
	st.local.f64 	[%rd19], %fd112;
	st.local.f64 	[%rd412+8], %fd783;
	ld.local.f64 	%fd783, [%rd19];
$L__BB0_147:
	ld.local.f64 	%fd115, [%rd412+16];
	setp.leu.f64 	%p112, %fd783, %fd115;
	@%p112 bra 	$L__BB0_149;
	st.local.f64 	[%rd19], %fd115;
	st.local.f64 	[%rd412+16], %fd783;
	ld.local.f64 	%fd783, [%rd19];
$L__BB0_149:
	ld.local.f64 	%fd118, [%rd412+24];
	setp.leu.f64 	%p113, %fd783, %fd118;
	@%p113 bra 	$L__BB0_151;
	st.local.f64 	[%rd19], %fd118;
	st.local.f64 	[%rd412+24], %fd783;
	ld.local.f64 	%fd783, [%rd19];
$L__BB0_151:
	ld.local.f64 	%fd121, [%rd412+32];
	setp.leu.f64 	%p114, %fd783, %fd121;
	@%p114 bra 	$L__BB0_153;
	st.local.f64 	[%rd19], %fd121;
	st.local.f64 	[%rd412+32], %fd783;
	ld.local.f64 	%fd783, [%rd19];
$L__BB0_153:
	ld.local.f64 	%fd124, [%rd412+40];
	setp.leu.f64 	%p115, %fd783, %fd124;
	@%p115 bra 	$L__BB0_155;
	st.local.f64 	[%rd19], %fd124;
	st.local.f64 	[%rd412+40], %fd783;
	ld.local.f64 	%fd783, [%rd19];
$L__BB0_155:
	ld.local.f64 	%fd127, [%rd412+48];
	setp.leu.f64 	%p116, %fd783, %fd127;
	@%p116 bra 	$L__BB0_157;
	st.local.f64 	[%rd19], %fd127;
	st.local.f64 	[%rd412+48], %fd783;
	ld.local.f64 	%fd783, [%rd19];
$L__BB0_157:
	ld.local.f64 	%fd130, [%rd412+56];
	setp.leu.f64 	%p117, %fd783, %fd130;
	@%p117 bra 	$L__BB0_159;
	st.local.f64 	[%rd19], %fd130;
	st.local.f64 	[%rd412+56], %fd783;
	ld.local.f64 	%fd783, [%rd19];
$L__BB0_159:
	ld.local.f64 	%fd133, [%rd412+64];
	setp.leu.f64 	%p118, %fd783, %fd133;
	@%p118 bra 	$L__BB0_161;
	st.local.f64 	[%rd19], %fd133;
	st.local.f64 	[%rd412+64], %fd783;
$L__BB0_161:
	add.s32 	%r336, %r336, 16;
	add.s32 	%r335, %r335, 16;
	add.s64 	%rd412, %rd412, 128;
	setp.ne.s32 	%p119, %r335, 0;
	@%p119 bra 	$L__BB0_129;
	add.s32 	%r338, %r336, 1;
$L__BB0_163:
	and.b32  	%r277, %r124, 15;
	setp.eq.s32 	%p120, %r277, 0;
	@%p120 bra 	$L__BB0_202;
	not.b16 	%rs49, %rs61;
	add.s16 	%rs50, %rs49, %rs19;
	cvt.u32.u16 	%r278, %rs50;
	and.b32  	%r133, %r278, 15;
	add.s32 	%r279, %r133, -1;
	setp.lt.u32 	%p121, %r279, 7;
	@%p121 bra 	$L__BB0_182;
	ld.local.f64 	%fd798, [%rd19];
	mul.wide.u32 	%rd390, %r338, 8;
	add.s64 	%rd23, %rd3, %rd390;
	ld.local.f64 	%fd135, [%rd23];
	setp.leu.f64 	%p122, %fd798, %fd135;
	@%p122 bra 	$L__BB0_167;
	st.local.f64 	[%rd19], %fd135;
	st.local.f64 	[%rd23], %fd798;
	ld.local.f64 	%fd798, [%rd19];
$L__BB0_167:
	ld.local.f64 	%fd138, [%rd23+8];
	setp.leu.f64 	%p123, %fd798, %fd138;
	@%p123 bra 	$L__BB0_169;
	st.local.f64 	[%rd19], %fd138;
	st.local.f64 	[%rd23+8], %fd798;
	ld.local.f64 	%fd798, [%rd19];
$L__BB0_169:
	ld.local.f64 	%fd141, [%rd23+16];
	setp.leu.f64 	%p124, %fd798, %fd141;
	@%p124 bra 	$L__BB0_171;
	st.local.f64 	[%rd19], %fd141;
	st.local.f64 	[%rd23+16], %fd798;
	ld.local.f64 	%fd798, [%rd19];
$L__BB0_171:
	ld.local.f64 	%fd144, [%rd23+24];
	setp.leu.f64 	%p125, %fd798, %fd144;
	@%p125 bra 	$L__BB0_173;
	st.local.f64 	[%rd19], %fd144;
	st.local.f64 	[%rd23+24], %fd798;
	ld.local.f64 	%fd798, [%rd19];
$L__BB0_173:
	ld.local.f64 	%fd147, [%rd23+32];
	setp.leu.f64 	%p126, %fd798, %fd147;
	@%p126 bra 	$L__BB0_175;
	st.local.f64 	[%rd19], %fd147;
	st.local.f64 	[%rd23+32], %fd798;
	ld.local.f64 	%fd798, [%rd19];
$L__BB0_175:
	ld.local.f64 	%fd150, [%rd23+40];
	setp.leu.f64 	%p127, %fd798, %fd150;
	@%p127 bra 	$L__BB0_177;
	st.local.f64 	[%rd19], %fd150;
	st.local.f64 	[%rd23+40], %fd798;
	ld.local.f64 	%fd798, [%rd19];
$L__BB0_177:
	ld.local.f64 	%fd153, [%rd23+48];
	setp.leu.f64 	%p128, %fd798, %fd153;
	@%p128 bra 	$L__BB0_179;
	st.local.f64 	[%rd19], %fd153;
	st.local.f64 	[%rd23+48], %fd798;
	ld.local.f64 	%fd798, [%rd19];
$L__BB0_179:
	ld.local.f64 	%fd156, [%rd23+56];
	setp.leu.f64 	%p129, %fd798, %fd156;
	@%p129 bra 	$L__BB0_181;
	st.local.f64 	[%rd19], %fd156;
	st.local.f64 	[%rd23+56], %fd798;
$L__BB0_181:
	add.s32 	%r338, %r338, 8;
$L__BB0_182:
	and.b32  	%r280, %r133, 7;
	setp.eq.s32 	%p130, %r280, 0;
	@%p130 bra 	$L__BB0_202;
	not.b16 	%rs51, %rs60;
	add.s16 	%rs52, %rs51, %rs19;
	cvt.u32.u16 	%r281, %rs52;
	and.b32  	%r282, %r281, 7;
	and.b32  	%r136, %r281, 3;
	add.s32 	%r283, %r282, -1;
	setp.lt.u32 	%p131, %r283, 3;
	@%p131 bra 	$L__BB0_193;
	ld.local.f64 	%fd805, [%rd19];
	mul.wide.u32 	%rd391, %r338, 8;
	add.s64 	%rd24, %rd3, %rd391;
	ld.local.f64 	%fd158, [%rd24];
	setp.leu.f64 	%p132, %fd805, %fd158;
	@%p132 bra 	$L__BB0_186;
	st.local.f64 	[%rd19], %fd158;
	st.local.f64 	[%rd24], %fd805;
	ld.local.f64 	%fd805, [%rd19];
$L__BB0_186:
	ld.local.f64 	%fd161, [%rd24+8];
	setp.leu.f64 	%p133, %fd805, %fd161;
	@%p133 bra 	$L__BB0_188;
	st.local.f64 	[%rd19], %fd161;
	st.local.f64 	[%rd24+8], %fd805;
	ld.local.f64 	%fd805, [%rd19];
$L__BB0_188:
	ld.local.f64 	%fd164, [%rd24+16];
	setp.leu.f64 	%p134, %fd805, %fd164;
	@%p134 bra 	$L__BB0_190;
	st.local.f64 	[%rd19], %fd164;
	st.local.f64 	[%rd24+16], %fd805;
	ld.local.f64 	%fd805, [%rd19];
$L__BB0_190:
	ld.local.f64 	%fd167, [%rd24+24];
	setp.leu.f64 	%p135, %fd805, %fd167;
	@%p135 bra 	$L__BB0_192;
	st.local.f64 	[%rd19], %fd167;
	st.local.f64 	[%rd24+24], %fd805;
$L__BB0_192:
	add.s32 	%r338, %r338, 4;
$L__BB0_193:
	setp.eq.s32 	%p136, %r136, 0;
	@%p136 bra 	$L__BB0_202;
	ld.local.f64 	%fd168, [%rd19];
	mul.wide.u32 	%rd392, %r338, 8;
	add.s64 	%rd25, %rd3, %rd392;
	ld.local.f64 	%fd169, [%rd25];
	setp.leu.f64 	%p137, %fd168, %fd169;
	@%p137 bra 	$L__BB0_196;
	st.local.f64 	[%rd19], %fd169;
	st.local.f64 	[%rd25], %fd168;
$L__BB0_196:
	setp.eq.s32 	%p138, %r136, 1;
	@%p138 bra 	$L__BB0_202;
	ld.local.f64 	%fd170, [%rd19];
	ld.local.f64 	%fd171, [%rd25+8];
	setp.leu.f64 	%p139, %fd170, %fd171;
	@%p139 bra 	$L__BB0_199;
	st.local.f64 	[%rd19], %fd171;
	st.local.f64 	[%rd25+8], %fd170;
$L__BB0_199:
	setp.eq.s32 	%p140, %r136, 2;
	@%p140 bra 	$L__BB0_202;
	ld.local.f64 	%fd172, [%rd19];
	ld.local.f64 	%fd173, [%rd25+16];
	setp.leu.f64 	%p141, %fd172, %fd173;
	@%p141 bra 	$L__BB0_202;
	st.local.f64 	[%rd19], %fd173;
	st.local.f64 	[%rd25+16], %fd172;
$L__BB0_202:
	setp.ne.s32 	%p142, %r334, %r112;
	add.s16 	%rs61, %rs61, 1;
	add.s16 	%rs60, %rs60, 1;
	@%p142 bra 	$L__BB0_127;
$L__BB0_203:
	setp.lt.s32 	%p143, %r154, 1;
	mul.lo.s32 	%r284, %r154, %r2;
	cvt.s64.s32 	%rd26, %r284;
	@%p143 bra 	$L__BB0_216;
	ld.param.u64 	%rd411, [_Z13eigstm_kernelPKdPdii_param_1];
	cvta.to.global.u64 	%rd27, %rd411;
	and.b32  	%r139, %r154, 15;
	setp.lt.u32 	%p144, %r112, 15;
	mov.b32 	%r342, 0;
	@%p144 bra 	$L__BB0_207;
	and.b32  	%r342, %r154, 2147483632;
	neg.s32 	%r340, %r342;
	add.s64 	%rd414, %rd3, 64;
	shl.b64 	%rd393, %rd26, 3;
	add.s64 	%rd394, %rd393, %rd27;
	add.s64 	%rd413, %rd394, 64;
$L__BB0_206:
	.pragma "nounroll";
	ld.local.v2.f64 	{%fd710, %fd711}, [%rd414+-64];
	st.global.f64 	[%rd413+-64], %fd710;
	st.global.f64 	[%rd413+-56], %fd711;
	ld.local.v2.f64 	{%fd712, %fd713}, [%rd414+-48];
	st.global.f64 	[%rd413+-48], %fd712;
	st.global.f64 	[%rd413+-40], %fd713;
	ld.local.v2.f64 	{%fd714, %fd715}, [%rd414+-32];
	st.global.f64 	[%rd413+-32], %fd714;
	st.global.f64 	[%rd413+-24], %fd715;
	ld.local.v2.f64 	{%fd716, %fd717}, [%rd414+-16];
	st.global.f64 	[%rd413+-16], %fd716;
	st.global.f64 	[%rd413+-8], %fd717;
	ld.local.v2.f64 	{%fd718, %fd719}, [%rd414];
	st.global.f64 	[%rd413], %fd718;
	st.global.f64 	[%rd413+8], %fd719;
	ld.local.v2.f64 	{%fd720, %fd721}, [%rd414+16];
	st.global.f64 	[%rd413+16], %fd720;
	st.global.f64 	[%rd413+24], %fd721;
	ld.local.v2.f64 	{%fd722, %fd723}, [%rd414+32];
	st.global.f64 	[%rd413+32], %fd722;
	st.global.f64 	[%rd413+40], %fd723;
	ld.local.v2.f64 	{%fd724, %fd725}, [%rd414+48];
	st.global.f64 	[%rd413+48], %fd724;
	st.global.f64 	[%rd413+56], %fd725;
	add.s32 	%r340, %r340, 16;
	add.s64 	%rd414, %rd414, 128;
	add.s64 	%rd413, %rd413, 128;
	setp.ne.s32 	%p145, %r340, 0;
	@%p145 bra 	$L__BB0_206;
$L__BB0_207:
	setp.eq.s32 	%p146, %r139, 0;
	@%p146 bra 	$L__BB0_216;
	and.b32  	%r145, %r154, 7;
	setp.lt.u32 	%p147, %r139, 8;
	@%p147 bra 	$L__BB0_210;
	cvt.u64.u32 	%rd395, %r342;
	mul.wide.u32 	%rd396, %r342, 8;
	add.s64 	%rd397, %rd3, %rd396;
	ld.local.f64 	%fd726, [%rd397];
	add.s64 	%rd398, %rd395, %rd26;
	shl.b64 	%rd399, %rd398, 3;
	add.s64 	%rd400, %rd27, %rd399;
	st.global.f64 	[%rd400], %fd726;
	ld.local.f64 	%fd727, [%rd397+8];
	st.global.f64 	[%rd400+8], %fd727;
	ld.local.f64 	%fd728, [%rd397+16];
	st.global.f64 	[%rd400+16], %fd728;
	ld.local.f64 	%fd729, [%rd397+24];
	st.global.f64 	[%rd400+24], %fd729;
	ld.local.f64 	%fd730, [%rd397+32];
	st.global.f64 	[%rd400+32], %fd730;
	ld.local.f64 	%fd731, [%rd397+40];
	st.global.f64 	[%rd400+40], %fd731;
	ld.local.f64 	%fd732, [%rd397+48];
	st.global.f64 	[%rd400+48], %fd732;
	ld.local.f64 	%fd733, [%rd397+56];
	st.global.f64 	[%rd400+56], %fd733;
	add.s32 	%r342, %r342, 8;
$L__BB0_210:
	setp.eq.s32 	%p148, %r145, 0;
	@%p148 bra 	$L__BB0_216;
	and.b32  	%r148, %r154, 3;
	setp.lt.u32 	%p149, %r145, 4;
	@%p149 bra 	$L__BB0_213;
	cvt.u64.u32 	%rd401, %r342;
	mul.wide.u32 	%rd402, %r342, 8;
	add.s64 	%rd403, %rd3, %rd402;
	ld.local.f64 	%fd734, [%rd403];
	add.s64 	%rd404, %rd401, %rd26;
	shl.b64 	%rd405, %rd404, 3;
	add.s64 	%rd406, %rd27, %rd405;
	st.global.f64 	[%rd406], %fd734;
	ld.local.f64 	%fd735, [%rd403+8];
	st.global.f64 	[%rd406+8], %fd735;
	ld.local.f64 	%fd736, [%rd403+16];
	st.global.f64 	[%rd406+16], %fd736;
	ld.local.f64 	%fd737, [%rd403+24];
	st.global.f64 	[%rd406+24], %fd737;
	add.s32 	%r342, %r342, 4;
$L__BB0_213:
	setp.eq.s32 	%p150, %r148, 0;
	@%p150 bra 	$L__BB0_216;
	cvt.u64.u32 	%rd407, %r342;
	add.s64 	%rd408, %rd26, %rd407;
	shl.b64 	%rd409, %rd408, 3;
	add.s64 	%rd416, %rd27, %rd409;
	mul.wide.u32 	%rd410, %r342, 8;
	add.s64 	%rd415, %rd3, %rd410;
	neg.s32 	%r344, %r148;
$L__BB0_215:
	.pragma "nounroll";
	ld.local.f64 	%fd738, [%rd415];
	st.global.f64 	[%rd416], %fd738;
	add.s64 	%rd416, %rd416, 8;
	add.s64 	%rd415, %rd415, 8;
	add.s32 	%r344, %r344, 1;
	setp.ne.s32 	%p151, %r344, 0;
	@%p151 bra 	$L__BB0_215;
$L__BB0_216:
	ret;
$L__BB0_217:
	setp.eq.s32 	%p89, %r330, 30;
	@%p89 bra 	$L__BB0_203;
	ld.local.f64 	%fd672, [%rd14+8];
	ld.local.f64 	%fd62, [%rd14];
	sub.f64 	%fd673, %fd672, %fd62;
	ld.local.f64 	%fd63, [%rd15];
	add.f64 	%fd674, %fd63, %fd63;
	div.rn.f64 	%fd64, %fd673, %fd674;
	abs.f64 	%fd65, %fd64;
	setp.leu.f64 	%p90, %fd65, 0d3FF0000000000000;
	@%p90 bra 	$L__BB0_220;
	rcp.rn.f64 	%fd676, %fd65;
	fma.rn.f64 	%fd677, %fd676, %fd676, 0d3FF0000000000000;
	sqrt.rn.f64 	%fd678, %fd677;
	mul.f64 	%fd774, %fd65, %fd678;
	bra.uni 	$L__BB0_221;
$L__BB0_220:
	fma.rn.f64 	%fd675, %fd64, %fd64, 0d3FF0000000000000;
	sqrt.rn.f64 	%fd774, %fd675;
$L__BB0_221:
	mul.wide.u32 	%rd379, %r333, 8;
	add.s64 	%rd380, %rd3, %rd379;
	ld.local.f64 	%fd680, [%rd380];
	sub.f64 	%fd681, %fd680, %fd62;
	setp.ltu.f64 	%p92, %fd64, 0d0000000000000000;
	abs.f64 	%fd682, %fd774;
	neg.f64 	%fd683, %fd682;
	selp.f64 	%fd684, %fd683, %fd682, %p92;
	add.f64 	%fd685, %fd64, %fd684;
	div.rn.f64 	%fd686, %fd63, %fd685;
	add.f64 	%fd781, %fd681, %fd686;
	setp.le.u32 	%p93, %r333, %r329;
	add.s64 	%rd17, %rd4, %rd379;
	mov.pred 	%p152, 0;
	mov.f64 	%fd780, 0d0000000000000000;
	@%p93 bra 	$L__BB0_230;
	mov.f64 	%fd780, 0d0000000000000000;
	mov.f64 	%fd775, 0d3FF0000000000000;
	mov.f64 	%fd778, %fd775;
$L__BB0_223:
	add.s32 	%r121, %r333, -1;
	mul.wide.s32 	%rd381, %r333, 8;
	add.s64 	%rd18, %rd4, %rd381;
	ld.local.f64 	%fd689, [%rd18+-8];
	mul.f64 	%fd74, %fd778, %fd689;
	mul.f64 	%fd75, %fd775, %fd689;
	abs.f64 	%fd76, %fd74;
	abs.f64 	%fd77, %fd781;
	setp.leu.f64 	%p94, %fd76, %fd77;
	@%p94 bra 	$L__BB0_225;
	div.rn.f64 	%fd694, %fd77, %fd76;
	fma.rn.f64 	%fd695, %fd694, %fd694, 0d3FF0000000000000;
	sqrt.rn.f64 	%fd696, %fd695;
	mul.f64 	%fd779, %fd76, %fd696;
	bra.uni 	$L__BB0_227;
$L__BB0_225:
	setp.eq.f64 	%p95, %fd781, 0d0000000000000000;
	mov.f64 	%fd779, 0d0000000000000000;
	@%p95 bra 	$L__BB0_227;
	div.rn.f64 	%fd691, %fd76, %fd77;
	fma.rn.f64 	%fd692, %fd691, %fd691, 0d3FF0000000000000;
	sqrt.rn.f64 	%fd693, %fd692;
	mul.f64 	%fd779, %fd77, %fd693;
$L__BB0_227:
	st.local.f64 	[%rd18], %fd779;
	setp.neu.f64 	%p96, %fd779, 0d0000000000000000;
	@%p96 bra 	$L__BB0_229;
	add.s64 	%rd385, %rd3, %rd381;
	ld.local.f64 	%fd706, [%rd385];
	sub.f64 	%fd707, %fd706, %fd780;
	st.local.f64 	[%rd385], %fd707;
	mov.b64 	%rd386, 0;
	st.local.u64 	[%rd17], %rd386;
	mov.pred 	%p152, -1;
	bra.uni 	$L__BB0_230;
$L__BB0_229:
	div.rn.f64 	%fd778, %fd74, %fd779;
	div.rn.f64 	%fd775, %fd781, %fd779;
	add.s64 	%rd383, %rd3, %rd381;
	ld.local.f64 	%fd697, [%rd383];
	sub.f64 	%fd698, %fd697, %fd780;
	ld.local.f64 	%fd699, [%rd383+-8];
	sub.f64 	%fd700, %fd699, %fd698;
	mul.f64 	%fd701, %fd778, %fd700;
	add.f64 	%fd702, %fd775, %fd775;
	fma.rn.f64 	%fd703, %fd75, %fd702, %fd701;
	mul.f64 	%fd780, %fd778, %fd703;
	add.f64 	%fd704, %fd698, %fd780;
	st.local.f64 	[%rd383], %fd704;
	mul.f64 	%fd705, %fd775, %fd703;
	sub.f64 	%fd781, %fd705, %fd75;
	setp.gt.s32 	%p98, %r121, %r329;
	mov.u32 	%r333, %r121;
	@%p98 bra 	$L__BB0_223;
$L__BB0_230:
	add.s32 	%r330, %r330, 1;
	@%p152 bra 	$L__BB0_120;
	ld.local.f64 	%fd708, [%rd14];
	sub.f64 	%fd709, %fd708, %fd780;
	st.local.f64 	[%rd14], %fd709;
	st.local.f64 	[%rd15], %fd781;
	mov.b64 	%rd387, 0;
	st.local.u64 	[%rd17], %rd387;
	bra.uni 	$L__BB0_120;
$L__BB0_232:
	mul.wide.u32 	%rd259, %r26, 8;
	add.s64 	%rd260, %rd6, %rd259;
	ld.f64 	%fd603, [%rd260];
	add.s64 	%rd262, %rd4, %rd125;
	st.local.f64 	[%rd262+-8], %fd603;
	bra.uni 	$L__BB0_90;

}


// ===== COMPILED SASS (sm_100) =====

	.target	sm_100

	.elftype	@"ET_EXEC"


//--------------------- .note.nv.tkinfo           --------------------------
	.section	.note.nv.tkinfo,"",@"SHT_NOTE"
	.sectionflags	@"SHF_NOTE_NV_TKINFO"
	.tkinfo
        /*0018*/ 	.word	0x00000002
        /*0030*/ 	.string	""
        /*0030*/ 	.string	"ptxas"
        /*0030*/ 	.string	"Cuda compilation tools, release 13.0, V13.0.88"
        /*0030*/ 	.string	"Build cuda_13.0.r13.0/compiler.36424714_0"
        /*0030*/ 	.string	"-arch sm_100 -m 64 "



//--------------------- .note.nv.cuinfo           --------------------------
	.section	.note.nv.cuinfo,"",@"SHT_NOTE"
	.sectionflags	@"SHF_NOTE_NV_CUINFO"
        /*0018*/ 	.short	0x0002
        /*001a*/ 	.short	0x0064
        /*001c*/ 	.short	0x0082
	.zero		2


//--------------------- .nv.info                  --------------------------
	.section	.nv.info,"",@"SHT_CUDA_INFO"
	.align	4


	//----- nvinfo : EIATTR_REGCOUNT
	.align		4
        /*0000*/ 	.byte	0x04, 0x2f
        /*0002*/ 	.short	(.L_1 - .L_0)
	.align		4
.L_0:
        /*0004*/ 	.word	index@(_Z13eigstm_kernelPKdPdii)
        /*0008*/ 	.word	0x0000002e


	//----- nvinfo : EIATTR_FRAME_SIZE
	.align		4
.L_1:
        /*000c*/ 	.byte	0x04, 0x11
        /*000e*/ 	.short	(.L_3 - .L_2)
	.align		4
.L_2:
        /*0010*/ 	.word	index@($__internal_2_$__cuda_sm20_dsqrt_rn_f64_mediumpath_v1)
        /*0014*/ 	.word	0x00000300


	//----- nvinfo : EIATTR_FRAME_SIZE
	.align		4
.L_3:
        /*0018*/ 	.byte	0x04, 0x11
        /*001a*/ 	.short	(.L_5 - .L_4)
	.align		4
.L_4:
        /*001c*/ 	.word	index@($__internal_1_$__cuda_sm20_div_rn_f64_full)
        /*0020*/ 	.word	0x00000300


	//----- nvinfo : EIATTR_FRAME_SIZE
	.align		4
.L_5:
        /*0024*/ 	.byte	0x04, 0x11
        /*0026*/ 	.short	(.L_7 - .L_6)
	.align		4
.L_6:
        /*0028*/ 	.word	index@($__internal_0_$__cuda_sm20_dblrcp_rn_slowpath_v3)
        /*002c*/ 	.word	0x00000300


	//----- nvinfo : EIATTR_FRAME_SIZE
	.align		4
.L_7:
        /*0030*/ 	.byte	0x04, 0x11
        /*0032*/ 	.short	(.L_9 - .L_8)
	.align		4
.L_8:
        /*0034*/ 	.word	index@(_Z13eigstm_kernelPKdPdii)
        /*0038*/ 	.word	0x00000300


	//----- nvinfo : EIATTR_MIN_STACK_SIZE
	.align		4
.L_9:
        /*003c*/ 	.byte	0x04, 0x12
        /*003e*/ 	.short	(.L_11 - .L_10)
	.align		4
.L_10:
        /*0040*/ 	.word	index@(_Z13eigstm_kernelPKdPdii)
        /*0044*/ 	.word	0x00000300
.L_11:


//--------------------- .nv.compat                --------------------------
	.section	.nv.compat,"",@"SHT_CUDA_COMPAT_INFO"
	.align	4
        /*0000*/ 	.byte	0x02, 0x09, 0x00, 0x00, 0x02, 0x02, 0x01, 0x00, 0x02, 0x05, 0x05, 0x00, 0x03, 0x07, 0x01, 0x01
        /*0010*/ 	.byte	0x02, 0x03, 0x00, 0x00, 0x02, 0x06, 0x01, 0x00, 0x04, 0x0b, 0x08, 0x00, 0x01, 0x00, 0x00, 0x00
        /*0020*/ 	.byte	0x00, 0x00, 0x00, 0x00


//--------------------- .nv.info._Z13eigstm_kernelPKdPdii --------------------------
	.section	.nv.info._Z13eigstm_kernelPKdPdii,"",@"SHT_CUDA_INFO"
	.sectionflags	@""
	.align	4


	//----- nvinfo : EIATTR_CUDA_API_VERSION
	.align		4
        /*0000*/ 	.byte	0x04, 0x37
        /*0002*/ 	.short	(.L_13 - .L_12)
.L_12:
        /*0004*/ 	.word	0x00000082


	//----- nvinfo : EIATTR_KPARAM_INFO
	.align		4
.L_13:
        /*0008*/ 	.byte	0x04, 0x17
        /*000a*/ 	.short	(.L_15 - .L_14)
.L_14:
        /*000c*/ 	.word	0x00000000
        /*0010*/ 	.short	0x0003
        /*0012*/ 	.short	0x0014
        /*0014*/ 	.byte	0x00, 0xf0, 0x11, 0x00


	//----- nvinfo : EIATTR_KPARAM_INFO
	.align		4
.L_15:
        /*0018*/ 	.byte	0x04, 0x17
        /*001a*/ 	.short	(.L_17 - .L_16)
.L_16:
        /*001c*/ 	.word	0x00000000
        /*0020*/ 	.short	0x0002
        /*0022*/ 	.short	0x0010
        /*0024*/ 	.byte	0x00, 0xf0, 0x11, 0x00


	//----- nvinfo : EIATTR_KPARAM_INFO
	.align		4
.L_17:
        /*0028*/ 	.byte	0x04, 0x17
        /*002a*/ 	.short	(.L_19 - .L_18)
.L_18:
        /*002c*/ 	.word	0x00000000
        /*0030*/ 	.short	0x0001
        /*0032*/ 	.short	0x0008
        /*0034*/ 	.byte	0x00, 0xf5, 0x21, 0x00


	//----- nvinfo : EIATTR_KPARAM_INFO
	.align		4
.L_19:
        /*0038*/ 	.byte	0x04, 0x17
        /*003a*/ 	.short	(.L_21 - .L_20)
.L_20:
        /*003c*/ 	.word	0x00000000
        /*0040*/ 	.short	0x0000
        /*0042*/ 	.short	0x0000
        /*0044*/ 	.byte	0x00, 0xf5, 0x21, 0x00


	//----- nvinfo : EIATTR_SPARSE_MMA_MASK
	.align		4
.L_21:
        /*0048*/ 	.byte	0x03, 0x50
        /*004a*/ 	.short	0x0000


	//----- nvinfo : EIATTR_MAXREG_COUNT
	.align		4
        /*004c*/ 	.byte	0x03, 0x1b
        /*004e*/ 	.short	0x00ff


	//----- nvinfo : EIATTR_NUM_BARRIERS
	.align		4
        /*0050*/ 	.byte	0x02, 0x4c
        /*0052*/ 	.byte	0x01
	.zero		1


	//----- nvinfo : EIATTR_MERCURY_ISA_VERSION
	.align		4
        /*0054*/ 	.byte	0x03, 0x5f
        /*0056*/ 	.short	0x0101


	//----- nvinfo : EIATTR_VRC_CTA_INIT_COUNT
	.align		4
        /*0058*/ 	.byte	0x02, 0x4a
	.zero		1
	.zero		1


	//----- nvinfo : EIATTR_EXIT_INSTR_OFFSETS
	.align		4
        /*005c*/ 	.byte	0x04, 0x1c
        /*005e*/ 	.short	(.L_23 - .L_22)


	//   ....[0]....
.L_22:
        /*0060*/ 	.word	0x000000a0


	//   ....[1]....
        /*0064*/ 	.word	0x00009090


	//   ....[2]....
        /*0068*/ 	.word	0x00009390


	//   ....[3]....
        /*006c*/ 	.word	0x00009510


	//   ....[4]....
        /*0070*/ 	.word	0x00009630


	//   ....[5]....
        /*0074*/ 	.word	0x00009750


	//----- nvinfo : EIATTR_CRS_STACK_SIZE
	.align		4
.L_23:
        /*0078*/ 	.byte	0x04, 0x1e
        /*007a*/ 	.short	(.L_25 - .L_24)
.L_24:
        /*007c*/ 	.word	0x00000000


	//----- nvinfo : EIATTR_CBANK_PARAM_SIZE
	.align		4
.L_25:
        /*0080*/ 	.byte	0x03, 0x19
        /*0082*/ 	.short	0x0018


	//----- nvinfo : EIATTR_PARAM_CBANK
	.align		4
        /*0084*/ 	.byte	0x04, 0x0a
        /*0086*/ 	.short	(.L_27 - .L_26)
	.align		4
.L_26:
        /*0088*/ 	.word	index@(.nv.constant0._Z13eigstm_kernelPKdPdii)
        /*008c*/ 	.short	0x0380
        /*008e*/ 	.short	0x0018


	//----- nvinfo : EIATTR_SW_WAR
	.align		4
.L_27:
        /*0090*/ 	.byte	0x04, 0x36
        /*0092*/ 	.short	(.L_29 - .L_28)
.L_28:
        /*0094*/ 	.word	0x00000008
.L_29:


//--------------------- .nv.callgraph             --------------------------
	.section	.nv.callgraph,"",@"SHT_CUDA_CALLGRAPH"
	.align	4
	.sectionentsize	8
	.align		4
        /*0000*/ 	.word	0x00000000
	.align		4
        /*0004*/ 	.word	0xffffffff
	.align		4
        /*0008*/ 	.word	0x00000000
	.align		4
        /*000c*/ 	.word	0xfffffffe
	.align		4
        /*0010*/ 	.word	0x00000000
	.align		4
        /*0014*/ 	.word	0xfffffffd
	.align		4
        /*0018*/ 	.word	0x00000000
	.align		4
        /*001c*/ 	.word	0xfffffffc


//--------------------- .text._Z13eigstm_kernelPKdPdii --------------------------
	.section	.text._Z13eigstm_kernelPKdPdii,"ax",@progbits
	.align	128
        .global         _Z13eigstm_kernelPKdPdii
        .type           _Z13eigstm_kernelPKdPdii,@function
        .size           _Z13eigstm_kernelPKdPdii,(.L_x_162 - _Z13eigstm_kernelPKdPdii)
        .other          _Z13eigstm_kernelPKdPdii,@"STO_CUDA_ENTRY STV_DEFAULT"
_Z13eigstm_kernelPKdPdii:
.text._Z13eigstm_kernelPKdPdii:
[----:B------:R-:W0:Y:S01]  /*0000*/  LDC R1, c[0x0][0x37c] ;  /* 0x0000df00ff017b82 */ /* 0x000e220000000800 */
[----:B------:R-:W1:Y:S07]  /*0010*/  S2R R0, SR_TID.X ;  /* 0x0000000000007919 */ /* 0x000e6e0000002100 */
[----:B------:R-:W1:Y:S01]  /*0020*/  S2UR UR4, SR_CTAID.X ;  /* 0x00000000000479c3 */ /* 0x000e620000002500 */
[----:B------:R-:W2:Y:S01]  /*0030*/  LDCU UR5, c[0x0][0x394] ;  /* 0x00007280ff0577ac */ /* 0x000ea20008000800 */
[----:B0-----:R-:W-:-:S05]  /*0040*/  VIADD R1, R1, 0xfffffd00 ;  /* 0xfffffd0001017836 */ /* 0x001fca0000000000 */
[C---:B------:R-:W-:Y:S01]  /*0050*/  R2UR UR9, R1.reuse ;  /* 0x00000000010972ca */ /* 0x040fe200000e0000 */
[----:B------:R-:W1:Y:S01]  /*0060*/  LDC R41, c[0x0][0x360] ;  /* 0x0000d800ff297b82 */ /* 0x000e620000000800 */
[----:B------:R-:W-:Y:S01]  /*0070*/  R2UR UR14, R1 ;  /* 0x00000000010e72ca */ /* 0x000fe200000e0000 */
[----:B-1----:R-:W-:-:S05]  /*0080*/  IMAD R41, R41, UR4, R0 ;  /* 0x0000000429297c24 */ /* 0x002fca000f8e0200 */
[----:B--2---:R-:W-:-:S13]  /*0090*/  ISETP.GE.AND P0, PT, R41, UR5, PT ;  /* 0x0000000529007c0c */ /* 0x004fda000bf06270 */
[----:B------:R-:W-:Y:S05]  /*00a0*/  @P0 EXIT ;  /* 0x000000000000094d */ /* 0x000fea0003800000 */
[----:B------:R-:W0:Y:S01]  /*00b0*/  LDCU UR15, c[0x0][0x390] ;  /* 0x00007200ff0f77ac */ /* 0x000e220008000800 */
[----:B------:R-:W1:Y:S01]  /*00c0*/  LDCU.64 UR10, c[0x0][0x358] ;  /* 0x00006b00ff0a77ac */ /* 0x000e620008000a00 */
[----:B0-----:R-:W-:Y:S02]  /*00d0*/  UISETP.NE.AND UP0, UPT, UR15, URZ, UPT ;  /* 0x000000ff0f00728c */ /* 0x001fe4000bf05270 */
[----:B------:R-:W-:-:S06]  /*00e0*/  UIMAD UR4, UR15, UR15, URZ ;  /* 0x0000000f0f0472a4 */ /* 0x000fcc000f8e02ff */
[----:B------:R-:W-:Y:S01]  /*00f0*/  IMAD R0, R0, UR4, RZ ;  /* 0x0000000400007c24 */ /* 0x000fe2000f8e02ff */
[----:B-1----:R-:W-:Y:S06]  /*0100*/  BRA.U !UP0, `(.L_x_0) ;  /* 0x0000000908387547 */ /* 0x002fec000b800000 */
[----:B------:R-:W-:Y:S02]  /*0110*/  UISETP.LT.U32.AND UP0, UPT, UR4, 0x1, UPT ;  /* 0x000000010400788c */ /* 0x000fe4000bf01070 */
[----:B------:R-:W-:Y:S02]  /*0120*/  IMAD R34, R41, UR4, RZ ;  /* 0x0000000429227c24 */ /* 0x000fe4000f8e02ff */
[----:B------:R-:W-:Y:S02]  /*0130*/  USEL UR6, UR4, 0x1, !UP0 ;  /* 0x0000000104067887 */ /* 0x000fe4000c000000 */
[----:B------:R-:W-:-:S03]  /*0140*/  UISETP.GE.U32.AND UP0, UPT, UR4, 0x4, UPT ;  /* 0x000000040400788c */ /* 0x000fc6000bf06070 */
[----:B------:R-:W-:-:S06]  /*0150*/  UMOV UR4, URZ ;  /* 0x000000ff00047c82 */ /* 0x000fcc0008000000 */
[----:B------:R-:W-:Y:S05]  /*0160*/  BRA.U !UP0, `(.L_x_1) ;  /* 0x0000000508ec7547 */ /* 0x000fea000b800000 */
[----:B------:R-:W-:Y:S01]  /*0170*/  ULOP3.LUT UR4, UR6, 0xfffffffc, URZ, 0xc0, !UPT ;  /* 0xfffffffc06047892 */ /* 0x000fe2000f8ec0ff */
[----:B------:R-:W-:-:S03]  /*0180*/  UMOV UR5, URZ ;  /* 0x000000ff00057c82 */ /* 0x000fc60008000000 */
[----:B------:R-:W-:-:S09]  /*0190*/  UISETP.GT.AND UP0, UPT, UR4, URZ, UPT ;  /* 0x000000ff0400728c */ /* 0x000fd2000bf04270 */
[----:B------:R-:W-:Y:S05]  /*01a0*/  BRA.U !UP0, `(.L_x_2) ;  /* 0x0000000508907547 */ /* 0x000fea000b800000 */
[----:B------:R-:W-:Y:S02]  /*01b0*/  UIADD3 UR7, UPT, UPT, UR4, -UR5, URZ ;  /* 0x8000000504077290 */ /* 0x000fe4000fffe0ff */
[----:B------:R-:W-:Y:S02]  /*01c0*/  UPLOP3.LUT UP0, UPT, UPT, UPT, UPT, 0x80, 0x8 ;  /* 0x000000000008789c */ /* 0x000fe40003f0f070 */
[----:B------:R-:W-:-:S09]  /*01d0*/  UISETP.GT.AND UP1, UPT, UR7, 0xc, UPT ;  /* 0x0000000c0700788c */ /* 0x000fd2000bf24270 */
[----:B------:R-:W-:Y:S05]  /*01e0*/  BRA.U !UP1, `(.L_x_3) ;  /* 0x0000000109f07547 */ /* 0x000fea000b800000 */
[----:B------:R-:W0:Y:S01]  /*01f0*/  S2UR UR8, SR_CgaCtaId ;  /* 0x00000000000879c3 */ /* 0x000e220000008800 */
[----:B------:R-:W-:Y:S01]  /*0200*/  UMOV UR7, 0x400 ;  /* 0x0000040000077882 */ /* 0x000fe20000000000 */
[----:B------:R-:W-:Y:S02]  /*0210*/  UIADD3 UR16, UPT, UPT, UR4, -0xc, URZ ;  /* 0xfffffff404107890 */ /* 0x000fe4000fffe0ff */
[----:B------:R-:W-:Y:S02]  /*0220*/  UPLOP3.LUT UP0, UPT, UPT, UPT, UPT, 0x40, 0x4 ;  /* 0x000000000004789c */ /* 0x000fe40003f0e870 */
[----:B0-----:R-:W-:-:S12]  /*0230*/  ULEA UR7, UR8, UR7, 0x18 ;  /* 0x0000000708077291 */ /* 0x001fd8000f8ec0ff */
.L_x_4:
[----:B------:R-:W0:Y:S01]  /*0240*/  LDC.64 R30, c[0x0][0x380] ;  /* 0x0000e000ff1e7b82 */ /* 0x000e220000000a00 */
[C---:B-1----:R-:W-:Y:S01]  /*0250*/  VIADD R21, R34.reuse, UR5 ;  /* 0x0000000522157c36 */ /* 0x042fe20008000000 */
[----:B------:R-:W-:Y:S02]  /*0260*/  UIADD3 UR8, UPT, UPT, UR5, 0x4, URZ ;  /* 0x0000000405087890 */ /* 0x000fe4000fffe0ff */
[----:B------:R-:W-:Y:S02]  /*0270*/  UIADD3 UR12, UPT, UPT, UR5, 0x8, URZ ;  /* 0x00000008050c7890 */ /* 0x000fe4000fffe0ff */
[----:B------:R-:W-:Y:S02]  /*0280*/  UIADD3 UR13, UPT, UPT, UR5, 0xc, URZ ;  /* 0x0000000c050d7890 */ /* 0x000fe4000fffe0ff */
[C---:B------:R-:W-:Y:S02]  /*0290*/  VIADD R43, R34.reuse, UR8 ;  /* 0x00000008222b7c36 */ /* 0x040fe40008000000 */
[----:B------:R-:W-:Y:S01]  /*02a0*/  IADD3 R37, PT, PT, R34, UR12, RZ ;  /* 0x0000000c22257c10 */ /* 0x000fe2000fffe0ff */
[----:B0-----:R-:W-:-:S05]  /*02b0*/  IMAD.WIDE R20, R21, 0x8, R30 ;  /* 0x0000000815147825 */ /* 0x001fca00078e021e */
[----:B------:R-:W2:Y:S01]  /*02c0*/  LDG.E.64 R38, desc[UR10][R20.64] ;  /* 0x0000000a14267981 */ /* 0x000ea2000c1e1b00 */
[----:B------:R-:W-:Y:S02]  /*02d0*/  VIADD R11, R34, UR13 ;  /* 0x0000000d220b7c36 */ /* 0x000fe40008000000 */
[--C-:B------:R-:W-:Y:S01]  /*02e0*/  IMAD.WIDE R42, R43, 0x8, R30.reuse ;  /* 0x000000082b2a7825 */ /* 0x100fe200078e021e */
[----:B------:R-:W3:Y:S03]  /*02f0*/  LDG.E.64 R2, desc[UR10][R20.64+0x8] ;  /* 0x0000080a14027981 */ /* 0x000ee6000c1e1b00 */
[--C-:B------:R-:W-:Y:S01]  /*0300*/  IMAD.WIDE R36, R37, 0x8, R30.reuse ;  /* 0x0000000825247825 */ /* 0x100fe200078e021e */
[----:B------:R-:W4:Y:S03]  /*0310*/  LDG.E.64 R4, desc[UR10][R20.64+0x10] ;  /* 0x0000100a14047981 */ /* 0x000f26000c1e1b00 */
[----:B------:R-:W-:Y:S01]  /*0320*/  IMAD.WIDE R30, R11, 0x8, R30 ;  /* 0x000000080b1e7825 */ /* 0x000fe200078e021e */
[----:B------:R-:W5:Y:S03]  /*0330*/  LDG.E.64 R6, desc[UR10][R20.64+0x18] ;  /* 0x0000180a14067981 */ /* 0x000f66000c1e1b00 */
[C---:B------:R-:W-:Y:S01]  /*0340*/  VIADD R35, R0.reuse, UR5 ;  /* 0x0000000500237c36 */ /* 0x040fe20008000000 */
[----:B------:R-:W5:Y:S04]  /*0350*/  LDG.E.64 R8, desc[UR10][R42.64] ;  /* 0x0000000a2a087981 */ /* 0x000f68000c1e1b00 */
[----:B------:R-:W5:Y:S04]  /*0360*/  LDG.E.64 R10, desc[UR10][R42.64+0x8] ;  /* 0x0000080a2a0a7981 */ /* 0x000f68000c1e1b00 */
[----:B------:R-:W5:Y:S04]  /*0370*/  LDG.E.64 R12, desc[UR10][R42.64+0x10] ;  /* 0x0000100a2a0c7981 */ /* 0x000f68000c1e1b00 */
[----:B------:R-:W5:Y:S04]  /*0380*/  LDG.E.64 R14, desc[UR10][R42.64+0x18] ;  /* 0x0000180a2a0e7981 */ /* 0x000f68000c1e1b00 */
[----:B------:R-:W5:Y:S04]  /*0390*/  LDG.E.64 R16, desc[UR10][R36.64] ;  /* 0x0000000a24107981 */ /* 0x000f68000c1e1b00 */
[----:B------:R-:W5:Y:S04]  /*03a0*/  LDG.E.64 R18, desc[UR10][R36.64+0x8] ;  /* 0x0000080a24127981 */ /* 0x000f68000c1e1b00 */
[----:B------:R-:W5:Y:S04]  /*03b0*/  LDG.E.64 R20, desc[UR10][R36.64+0x10] ;  /* 0x0000100a24147981 */ /* 0x000f68000c1e1b00 */
[----:B------:R0:W5:Y:S04]  /*03c0*/  LDG.E.64 R22, desc[UR10][R36.64+0x18] ;  /* 0x0000180a24167981 */ /* 0x000168000c1e1b00 */
[----:B------:R-:W5:Y:S04]  /*03d0*/  LDG.E.64 R24, desc[UR10][R30.64] ;  /* 0x0000000a1e187981 */ /* 0x000f68000c1e1b00 */
[----:B------:R-:W5:Y:S04]  /*03e0*/  LDG.E.64 R26, desc[UR10][R30.64+0x8] ;  /* 0x0000080a1e1a7981 */ /* 0x000f68000c1e1b00 */
[----:B------:R-:W5:Y:S04]  /*03f0*/  LDG.E.64 R28, desc[UR10][R30.64+0x10] ;  /* 0x0000100a1e1c7981 */ /* 0x000f68000c1e1b00 */
[----:B------:R-:W5:Y:S01]  /*0400*/  LDG.E.64 R32, desc[UR10][R30.64+0x18] ;  /* 0x0000180a1e207981 */ /* 0x000f62000c1e1b00 */
[----:B------:R-:W-:Y:S01]  /*0410*/  LEA R35, R35, UR7, 0x3 ;  /* 0x0000000723237c11 */ /* 0x000fe2000f8e18ff */
[----:B0-----:R-:W-:Y:S01]  /*0420*/  VIADD R36, R0, UR13 ;  /* 0x0000000d00247c36 */ /* 0x001fe20008000000 */
[----:B------:R-:W-:-:S04]  /*0430*/  UIADD3 UR5, UPT, UPT, UR5, 0x10, URZ ;  /* 0x0000001005057890 */ /* 0x000fc8000fffe0ff */
[----:B------:R-:W-:Y:S01]  /*0440*/  UISETP.GE.AND UP1, UPT, UR5, UR16, UPT ;  /* 0x000000100500728c */ /* 0x000fe2000bf26270 */
[----:B--2---:R0:W-:Y:S02]  /*0450*/  STS.64 [R35], R38 ;  /* 0x0000002623007388 */ /* 0x0041e40000000a00 */
[----:B0-----:R-:W-:-:S05]  /*0460*/  VIADD R38, R0, UR8 ;  /* 0x0000000800267c36 */ /* 0x001fca0008000000 */
[----:B------:R-:W-:Y:S01]  /*0470*/  LEA R39, R38, UR7, 0x3 ;  /* 0x0000000726277c11 */ /* 0x000fe2000f8e18ff */
[----:B------:R-:W-:Y:S01]  /*0480*/  VIADD R38, R0, UR12 ;  /* 0x0000000c00267c36 */ /* 0x000fe20008000000 */
[----:B---3--:R0:W-:Y:S04]  /*0490*/  STS.64 [R35+0x8], R2 ;  /* 0x0000080223007388 */ /* 0x0081e80000000a00 */
[----:B------:R-:W-:Y:S01]  /*04a0*/  LEA R37, R38, UR7, 0x3 ;  /* 0x0000000726257c11 */ /* 0x000fe2000f8e18ff */
[----:B----4-:R1:W-:Y:S04]  /*04b0*/  STS.64 [R35+0x10], R4 ;  /* 0x0000100423007388 */ /* 0x0103e80000000a00 */
[----:B-----5:R1:W-:Y:S01]  /*04c0*/  STS.64 [R35+0x18], R6 ;  /* 0x0000180623007388 */ /* 0x0203e20000000a00 */
[----:B0-----:R-:W-:-:S03]  /*04d0*/  LEA R3, R36, UR7, 0x3 ;  /* 0x0000000724037c11 */ /* 0x001fc6000f8e18ff */
[----:B------:R1:W-:Y:S04]  /*04e0*/  STS.64 [R39], R8 ;  /* 0x0000000827007388 */ /* 0x0003e80000000a00 */
[----:B------:R1:W-:Y:S04]  /*04f0*/  STS.64 [R39+0x8], R10 ;  /* 0x0000080a27007388 */ /* 0x0003e80000000a00 */
[----:B------:R1:W-:Y:S04]  /*0500*/  STS.64 [R39+0x10], R12 ;  /* 0x0000100c27007388 */ /* 0x0003e80000000a00 */
[----:B------:R1:W-:Y:S04]  /*0510*/  STS.64 [R39+0x18], R14 ;  /* 0x0000180e27007388 */ /* 0x0003e80000000a00 */
[----:B------:R1:W-:Y:S04]  /*0520*/  STS.64 [R37], R16 ;  /* 0x0000001025007388 */ /* 0x0003e80000000a00 */
[----:B------:R1:W-:Y:S04]  /*0530*/  STS.64 [R37+0x8], R18 ;  /* 0x0000081225007388 */ /* 0x0003e80000000a00 */
[----:B------:R1:W-:Y:S04]  /*0540*/  STS.64 [R37+0x10], R20 ;  /* 0x0000101425007388 */ /* 0x0003e80000000a00 */
[----:B------:R1:W-:Y:S04]  /*0550*/  STS.64 [R37+0x18], R22 ;  /* 0x0000181625007388 */ /* 0x0003e80000000a00 */
[----:B------:R1:W-:Y:S04]  /*0560*/  STS.64 [R3], R24 ;  /* 0x0000001803007388 */ /* 0x0003e80000000a00 */
[----:B------:R1:W-:Y:S04]  /*0570*/  STS.64 [R3+0x8], R26 ;  /* 0x0000081a03007388 */ /* 0x0003e80000000a00 */
[----:B------:R1:W-:Y:S04]  /*0580*/  STS.64 [R3+0x10], R28 ;  /* 0x0000101c03007388 */ /* 0x0003e80000000a00 */
[----:B------:R1:W-:Y:S01]  /*0590*/  STS.64 [R3+0x18], R32 ;  /* 0x0000182003007388 */ /* 0x0003e20000000a00 */
[----:B------:R-:W-:Y:S05]  /*05a0*/  BRA.U !UP1, `(.L_x_4) ;  /* 0xfffffffd09247547 */ /* 0x000fea000b83ffff */
.L_x_3:
[----:B------:R-:W-:-:S04]  /*05b0*/  UIADD3 UR7, UPT, UPT, UR4, -UR5, URZ ;  /* 0x8000000504077290 */ /* 0x000fc8000fffe0ff */
[----:B------:R-:W-:-:S09]  /*05c0*/  UISETP.GT.AND UP1, UPT, UR7, 0x4, UPT ;  /* 0x000000040700788c */ /* 0x000fd2000bf24270 */
[----:B------:R-:W-:Y:S05]  /*05d0*/  BRA.U !UP1, `(.L_x_5) ;  /* 0x00000001097c7547 */ /* 0x000fea000b800000 */
[----:B-1----:R-:W0:Y:S01]  /*05e0*/  LDC.64 R12, c[0x0][0x380] ;  /* 0x0000e000ff0c7b82 */ /* 0x002e220000000a00 */
[----:B------:R-:W-:Y:S02]  /*05f0*/  UIADD3 UR12, UPT, UPT, UR5, 0x4, URZ ;  /* 0x00000004050c7890 */ /* 0x000fe4000fffe0ff */
[----:B------:R-:W-:-:S04]  /*0600*/  IADD3 R3, PT, PT, R34, UR5, RZ ;  /* 0x0000000522037c10 */ /* 0x000fc8000fffe0ff */
[----:B------:R-:W-:Y:S02]  /*0610*/  VIADD R5, R34, UR12 ;  /* 0x0000000c22057c36 */ /* 0x000fe40008000000 */
[----:B0-----:R-:W-:-:S04]  /*0620*/  IMAD.WIDE R2, R3, 0x8, R12 ;  /* 0x0000000803027825 */ /* 0x001fc800078e020c */
[----:B------:R-:W-:Y:S01]  /*0630*/  IMAD.WIDE R12, R5, 0x8, R12 ;  /* 0x00000008050c7825 */ /* 0x000fe200078e020c */
[----:B------:R-:W2:Y:S04]  /*0640*/  LDG.E.64 R6, desc[UR10][R2.64+0x8] ;  /* 0x0000080a02067981 */ /* 0x000ea8000c1e1b00 */
[----:B------:R-:W3:Y:S04]  /*0650*/  LDG.E.64 R4, desc[UR10][R2.64] ;  /* 0x0000000a02047981 */ /* 0x000ee8000c1e1b00 */
[----:B------:R-:W4:Y:S04]  /*0660*/  LDG.E.64 R8, desc[UR10][R2.64+0x10] ;  /* 0x0000100a02087981 */ /* 0x000f28000c1e1b00 */
[----:B------:R0:W5:Y:S04]  /*0670*/  LDG.E.64 R10, desc[UR10][R2.64+0x18] ;  /* 0x0000180a020a7981 */ /* 0x000168000c1e1b00 */
[----:B------:R-:W5:Y:S04]  /*0680*/  LDG.E.64 R14, desc[UR10][R12.64] ;  /* 0x0000000a0c0e7981 */ /* 0x000f68000c1e1b00 */
[----:B------:R-:W5:Y:S04]  /*0690*/  LDG.E.64 R16, desc[UR10][R12.64+0x8] ;  /* 0x0000080a0c107981 */ /* 0x000f68000c1e1b00 */
[----:B------:R-:W5:Y:S04]  /*06a0*/  LDG.E.64 R18, desc[UR10][R12.64+0x10] ;  /* 0x0000100a0c127981 */ /* 0x000f68000c1e1b00 */
[----:B------:R-:W5:Y:S01]  /*06b0*/  LDG.E.64 R20, desc[UR10][R12.64+0x18] ;  /* 0x0000180a0c147981 */ /* 0x000f62000c1e1b00 */
[----:B------:R-:W1:Y:S01]  /*06c0*/  S2UR UR8, SR_CgaCtaId ;  /* 0x00000000000879c3 */ /* 0x000e620000008800 */
[----:B------:R-:W-:Y:S01]  /*06d0*/  UMOV UR7, 0x400 ;  /* 0x0000040000077882 */ /* 0x000fe20000000000 */
[----:B------:R-:W-:-:S02]  /*06e0*/  VIADD R22, R0, UR5 ;  /* 0x0000000500167c36 */ /* 0x000fc40008000000 */
[----:B------:R-:W-:Y:S01]  /*06f0*/  VIADD R24, R0, UR12 ;  /* 0x0000000c00187c36 */ /* 0x000fe20008000000 */
[----:B-1----:R-:W-:-:S06]  /*0700*/  ULEA UR7, UR8, UR7, 0x18 ;  /* 0x0000000708077291 */ /* 0x002fcc000f8ec0ff */
[----:B------:R-:W-:Y:S02]  /*0710*/  LEA R23, R22, UR7, 0x3 ;  /* 0x0000000716177c11 */ /* 0x000fe4000f8e18ff */
[----:B0-----:R-:W-:Y:S01]  /*0720*/  LEA R3, R24, UR7, 0x3 ;  /* 0x0000000718037c11 */ /* 0x001fe2000f8e18ff */
[----:B------:R-:W-:Y:S02]  /*0730*/  UIADD3 UR5, UPT, UPT, UR5, 0x8, URZ ;  /* 0x0000000805057890 */ /* 0x000fe4000fffe0ff */
[----:B------:R-:W-:Y:S01]  /*0740*/  UPLOP3.LUT UP0, UPT, UPT, UPT, UPT, 0x40, 0x4 ;  /* 0x000000000004789c */ /* 0x000fe20003f0e870 */
[----:B--2---:R0:W-:Y:S04]  /*0750*/  STS.64 [R23+0x8], R6 ;  /* 0x0000080617007388 */ /* 0x0041e80000000a00 */
[----:B---3--:R0:W-:Y:S04]  /*0760*/  STS.64 [R23], R4 ;  /* 0x0000000417007388 */ /* 0x0081e80000000a00 */
[----:B----4-:R0:W-:Y:S04]  /*0770*/  STS.64 [R23+0x10], R8 ;  /* 0x0000100817007388 */ /* 0x0101e80000000a00 */
[----:B-----5:R0:W-:Y:S04]  /*0780*/  STS.64 [R23+0x18], R10 ;  /* 0x0000180a17007388 */ /* 0x0201e80000000a00 */
[----:B------:R0:W-:Y:S04]  /*0790*/  STS.64 [R3], R14 ;  /* 0x0000000e03007388 */ /* 0x0001e80000000a00 */
[----:B------:R0:W-:Y:S04]  /*07a0*/  STS.64 [R3+0x8], R16 ;  /* 0x0000081003007388 */ /* 0x0001e80000000a00 */
[----:B------:R0:W-:Y:S04]  /*07b0*/  STS.64 [R3+0x10], R18 ;  /* 0x0000101203007388 */ /* 0x0001e80000000a00 */
[----:B------:R0:W-:Y:S02]  /*07c0*/  STS.64 [R3+0x18], R20 ;  /* 0x0000181403007388 */ /* 0x0001e40000000a00 */
.L_x_5:
[----:B------:R-:W-:-:S09]  /*07d0*/  UISETP.NE.OR UP0, UPT, UR5, UR4, UP0 ;  /* 0x000000040500728c */ /* 0x000fd20008705670 */
[----:B------:R-:W-:Y:S05]  /*07e0*/  BRA.U !UP0, `(.L_x_1) ;  /* 0x00000001084c7547 */ /* 0x000fea000b800000 */
.L_x_2:
[----:B------:R-:W2:Y:S01]  /*07f0*/  S2UR UR8, SR_CgaCtaId ;  /* 0x00000000000879c3 */ /* 0x000ea20000008800 */
[----:B------:R-:W-:Y:S02]  /*0800*/  UMOV UR7, 0x400 ;  /* 0x0000040000077882 */ /* 0x000fe40000000000 */
[----:B--2---:R-:W-:-:S12]  /*0810*/  ULEA UR7, UR8, UR7, 0x18 ;  /* 0x0000000708077291 */ /* 0x004fd8000f8ec0ff */
.L_x_6:
[----:B012---:R-:W0:Y:S01]  /*0820*/  LDC.64 R2, c[0x0][0x380] ;  /* 0x0000e000ff027b82 */ /* 0x007e220000000a00 */
[----:B------:R-:W-:-:S04]  /*0830*/  VIADD R11, R34, UR5 ;  /* 0x00000005220b7c36 */ /* 0x000fc80008000000 */
[----:B0-----:R-:W-:-:S05]  /*0840*/  IMAD.WIDE R10, R11, 0x8, R2 ;  /* 0x000000080b0a7825 */ /* 0x001fca00078e0202 */
[----:B------:R-:W2:Y:S04]  /*0850*/  LDG.E.64 R2, desc[UR10][R10.64] ;  /* 0x0000000a0a027981 */ /* 0x000ea8000c1e1b00 */
[----:B------:R-:W3:Y:S04]  /*0860*/  LDG.E.64 R4, desc[UR10][R10.64+0x8] ;  /* 0x0000080a0a047981 */ /* 0x000ee8000c1e1b00 */
[----:B------:R-:W4:Y:S04]  /*0870*/  LDG.E.64 R6, desc[UR10][R10.64+0x10] ;  /* 0x0000100a0a067981 */ /* 0x000f28000c1e1b00 */
[----:B------:R-:W5:Y:S01]  /*0880*/  LDG.E.64 R8, desc[UR10][R10.64+0x18] ;  /* 0x0000180a0a087981 */ /* 0x000f62000c1e1b00 */
[----:B------:R-:W-:Y:S01]  /*0890*/  IADD3 R12, PT, PT, R0, UR5, RZ ;  /* 0x00000005000c7c10 */ /* 0x000fe2000fffe0ff */
[----:B------:R-:W-:-:S03]  /*08a0*/  UIADD3 UR5, UPT, UPT, UR5, 0x4, URZ ;  /* 0x0000000405057890 */ /* 0x000fc6000fffe0ff */
[----:B------:R-:W-:Y:S01]  /*08b0*/  LEA R13, R12, UR7, 0x3 ;  /* 0x000000070c0d7c11 */ /* 0x000fe2000f8e18ff */
[----:B------:R-:W-:-:S04]  /*08c0*/  UISETP.NE.AND UP0, UPT, UR5, UR4, UPT ;  /* 0x000000040500728c */ /* 0x000fc8000bf05270 */
[----:B--2---:R2:W-:Y:S04]  /*08d0*/  STS.64 [R13], R2 ;  /* 0x000000020d007388 */ /* 0x0045e80000000a00 */
[----:B---3--:R2:W-:Y:S04]  /*08e0*/  STS.64 [R13+0x8], R4 ;  /* 0x000008040d007388 */ /* 0x0085e80000000a00 */
[----:B----4-:R2:W-:Y:S04]  /*08f0*/  STS.64 [R13+0x10], R6 ;  /* 0x000010060d007388 */ /* 0x0105e80000000a00 */
[----:B-----5:R2:W-:Y:S01]  /*0900*/  STS.64 [R13+0x18], R8 ;  /* 0x000018080d007388 */ /* 0x0205e20000000a00 */
[----:B------:R-:W-:Y:S05]  /*0910*/  BRA.U UP0, `(.L_x_6) ;  /* 0xfffffffd00c07547 */ /* 0x000fea000b83ffff */
.L_x_1:
[----:B------:R-:W-:-:S04]  /*0920*/  ULOP3.LUT UR6, UR6, 0x1, URZ, 0xc0, !UPT ;  /* 0x0000000106067892 */ /* 0x000fc8000f8ec0ff */
[----:B------:R-:W-:-:S09]  /*0930*/  UISETP.NE.U32.AND UP0, UPT, UR6, 0x1, UPT ;  /* 0x000000010600788c */ /* 0x000fd2000bf05070 */
[----:B------:R-:W-:Y:S05]  /*0940*/  BRA.U UP0, `(.L_x_0) ;  /* 0x0000000100287547 */ /* 0x000fea000b800000 */
[----:B012---:R-:W0:Y:S01]  /*0950*/  LDC.64 R2, c[0x0][0x380] ;  /* 0x0000e000ff027b82 */ /* 0x007e220000000a00 */
[----:B------:R-:W-:-:S04]  /*0960*/  VIADD R5, R34, UR4 ;  /* 0x0000000422057c36 */ /* 0x000fc80008000000 */
[----:B0-----:R-:W-:-:S06]  /*0970*/  IMAD.WIDE R2, R5, 0x8, R2 ;  /* 0x0000000805027825 */ /* 0x001fcc00078e0202 */
[----:B------:R-:W2:Y:S01]  /*0980*/  LDG.E.64 R2, desc[UR10][R2.64] ;  /* 0x0000000a02027981 */ /* 0x000ea2000c1e1b00 */
[----:B------:R-:W0:Y:S01]  /*0990*/  S2UR UR6, SR_CgaCtaId ;  /* 0x00000000000679c3 */ /* 0x000e220000008800 */
[----:B------:R-:W-:Y:S01]  /*09a0*/  UMOV UR5, 0x400 ;  /* 0x0000040000057882 */ /* 0x000fe20000000000 */
[----:B------:R-:W-:Y:S01]  /*09b0*/  VIADD R4, R0, UR4 ;  /* 0x0000000400047c36 */ /* 0x000fe20008000000 */
[----:B0-----:R-:W-:-:S06]  /*09c0*/  ULEA UR5, UR6, UR5, 0x18 ;  /* 0x0000000506057291 */ /* 0x001fcc000f8ec0ff */
[----:B------:R-:W-:-:S05]  /*09d0*/  LEA R5, R4, UR5, 0x3 ;  /* 0x0000000504057c11 */ /* 0x000fca000f8e18ff */
[----:B--2---:R3:W-:Y:S02]  /*09e0*/  STS.64 [R5], R2 ;  /* 0x0000000205007388 */ /* 0x0047e40000000a00 */
.L_x_0:
[----:B------:R-:W-:Y:S01]  /*09f0*/  BAR.SYNC.DEFER_BLOCKING 0x0 ;  /* 0x0000000000007b1d */ /* 0x000fe20000010000 */
[----:B------:R-:W-:-:S09]  /*0a00*/  UISETP.GE.AND UP0, UPT, UR15, 0x1, UPT ;  /* 0x000000010f00788c */ /* 0x000fd2000bf06270 */
[----:B------:R-:W-:Y:S05]  /*0a10*/  BRA.U !UP0, `(.L_x_7) ;  /* 0x00000009087c7547 */ /* 0x000fea000b800000 */
[----:B------:R-:W-:Y:S01]  /*0a20*/  UIADD3 UR4, UPT, UPT, UR15, -0x1, URZ ;  /* 0xffffffff0f047890 */ /* 0x000fe2000fffe0ff */
[----:B--23--:R-:W-:Y:S01]  /*0a30*/  IMAD.MOV.U32 R2, RZ, RZ, RZ ;  /* 0x000000ffff027224 */ /* 0x00cfe200078e00ff */
[----:B------:R-:W-:Y:S02]  /*0a40*/  ULOP3.LUT UR7, UR15, 0x7, URZ, 0xc0, !UPT ;  /* 0x000000070f077892 */ /* 0x000fe4000f8ec0ff */
[----:B------:R-:W-:Y:S02]  /*0a50*/  UISETP.GE.U32.AND UP0, UPT, UR4, 0x7, UPT ;  /* 0x000000070400788c */ /* 0x000fe4000bf06070 */
[----:B------:R-:W-:-:S07]  /*0a60*/  UISETP.NE.AND UP1, UPT, UR7, URZ, UPT ;  /* 0x000000ff0700728c */ /* 0x000fce000bf25270 */
[----:B------:R-:W-:Y:S05]  /*0a70*/  BRA.U !UP0, `(.L_x_8) ;  /* 0x00000005081c7547 */ /* 0x000fea000b800000 */
[----:B------:R-:W2:Y:S01]  /*0a80*/  S2UR UR5, SR_CgaCtaId ;  /* 0x00000000000579c3 */ /* 0x000ea20000008800 */
[----:B------:R-:W-:Y:S01]  /*0a90*/  ULOP3.LUT UR8, UR15, 0x7ffffff8, URZ, 0xc0, !UPT ;  /* 0x7ffffff80f087892 */ /* 0x000fe2000f8ec0ff */
[----:B01----:R-:W-:Y:S01]  /*0aa0*/  IMAD.MOV.U32 R3, RZ, RZ, RZ ;  /* 0x000000ffff037224 */ /* 0x003fe200078e00ff */
[----:B------:R-:W-:-:S04]  /*0ab0*/  UMOV UR4, 0x400 ;  /* 0x0000040000047882 */ /* 0x000fc80000000000 */
[----:B------:R-:W-:Y:S01]  /*0ac0*/  MOV R2, UR8 ;  /* 0x0000000800027c02 */ /* 0x000fe20008000f00 */
[----:B------:R-:W0:Y:S01]  /*0ad0*/  S2UR UR6, SR_SWINHI ;  /* 0x00000000000679c3 */ /* 0x000e220000002f00 */
[----:B--2---:R-:W-:-:S07]  /*0ae0*/  ULEA UR4, UR5, UR4, 0x18 ;  /* 0x0000000405047291 */ /* 0x004fce000f8ec0ff */
[----:B------:R-:W-:Y:S01]  /*0af0*/  UMOV UR4, UR4 ;  /* 0x0000000400047c82 */ /* 0x000fe20008000000 */
[----:B0-----:R-:W-:-:S05]  /*0b00*/  UMOV UR5, UR6 ;  /* 0x0000000600057c82 */ /* 0x001fca0008000000 */
.L_x_9:
[C---:B--2---:R-:W-:Y:S01]  /*0b10*/  IMAD R5, R3.reuse, UR15, RZ ;  /* 0x0000000f03057c24 */ /* 0x044fe2000f8e02ff */
[C---:B------:R-:W-:Y:S02]  /*0b20*/  LEA R9, R3.reuse, UR14, 0x3 ;  /* 0x0000000e03097c11 */ /* 0x040fe4000f8e18ff */
[----:B------:R-:W-:Y:S01]  /*0b30*/  IADD3 R3, PT, PT, R3, 0x8, RZ ;  /* 0x0000000803037810 */ /* 0x000fe20007ffe0ff */
[----:B------:R-:W-:Y:S01]  /*0b40*/  VIADD R7, R5, UR15 ;  /* 0x0000000f05077c36 */ /* 0x000fe20008000000 */
[----:B------:R-:W-:-:S03]  /*0b50*/  IADD3 R13, P0, PT, R0, R5, RZ ;  /* 0x00000005000d7210 */ /* 0x000fc60007f1e0ff */
[----:B------:R-:W-:Y:S01]  /*0b60*/  VIADD R5, R7, UR15 ;  /* 0x0000000f07057c36 */ /* 0x000fe20008000000 */
[C---:B------:R-:W-:Y:S01]  /*0b70*/  IADD3 R7, P1, PT, R0.reuse, R7, RZ ;  /* 0x0000000700077210 */ /* 0x040fe20007f3e0ff */
[----:B------:R-:W-:Y:S01]  /*0b80*/  IMAD.X R14, RZ, RZ, RZ, P0 ;  /* 0x000000ffff0e7224 */ /* 0x000fe200000e06ff */
[----:B------:R-:W-:Y:S02]  /*0b90*/  LEA R12, P0, R13, UR4, 0x3 ;  /* 0x000000040d0c7c11 */ /* 0x000fe4000f8018ff */
[C---:B------:R-:W-:Y:S01]  /*0ba0*/  IADD3 R23, P2, PT, R0.reuse, R5, RZ ;  /* 0x0000000500177210 */ /* 0x040fe20007f5e0ff */
[----:B------:R-:W-:Y:S01]  /*0bb0*/  VIADD R5, R5, UR15 ;  /* 0x0000000f05057c36 */ /* 0x000fe20008000000 */
[----:B------:R-:W-:Y:S01]  /*0bc0*/  LEA.HI.X R13, R13, UR5, R14, 0x3, P0 ;  /* 0x000000050d0d7c11 */ /* 0x000fe200080f1c0e */
[----:B------:R-:W-:Y:S01]  /*0bd0*/  IMAD.X R10, RZ, RZ, RZ, P1 ;  /* 0x000000ffff0a7224 */ /* 0x000fe200008e06ff */
[----:B------:R-:W-:Y:S01]  /*0be0*/  LEA R6, P1, R7, UR4, 0x3 ;  /* 0x0000000407067c11 */ /* 0x000fe2000f8218ff */
[----:B------:R-:W-:Y:S01]  /*0bf0*/  VIADD R11, R5, UR15 ;  /* 0x0000000f050b7c36 */ /* 0x000fe20008000000 */
[----:B------:R-:W-:Y:S01]  /*0c00*/  IADD3 R21, P0, PT, R0, R5, RZ ;  /* 0x0000000500157210 */ /* 0x000fe20007f1e0ff */
[----:B------:R-:W-:Y:S01]  /*0c10*/  IMAD.MOV.U32 R5, RZ, RZ, R13 ;  /* 0x000000ffff057224 */ /* 0x000fe200078e000d */
[----:B------:R-:W-:Y:S01]  /*0c20*/  IADD3.X R4, PT, PT, RZ, RZ, RZ, P2, !PT ;  /* 0x000000ffff047210 */ /* 0x000fe200017fe4ff */
[----:B------:R-:W-:Y:S01]  /*0c30*/  VIADD R13, R11, UR15 ;  /* 0x0000000f0b0d7c36 */ /* 0x000fe20008000000 */
[----:B------:R-:W-:-:S02]  /*0c40*/  LEA R8, P2, R23, UR4, 0x3 ;  /* 0x0000000417087c11 */ /* 0x000fc4000f8418ff */
[----:B------:R-:W-:Y:S02]  /*0c50*/  LEA.HI.X R7, R7, UR5, R10, 0x3, P1 ;  /* 0x0000000507077c11 */ /* 0x000fe400088f1c0a */
[----:B------:R-:W-:Y:S01]  /*0c60*/  LEA.HI.X R23, R23, UR5, R4, 0x3, P2 ;  /* 0x0000000517177c11 */ /* 0x000fe200090f1c04 */
[----:B------:R-:W-:Y:S01]  /*0c70*/  IMAD.MOV.U32 R4, RZ, RZ, R12 ;  /* 0x000000ffff047224 */ /* 0x000fe200078e000c */
[----:B------:R-:W-:Y:S02]  /*0c80*/  IADD3.X R10, PT, PT, RZ, RZ, RZ, P0, !PT ;  /* 0x000000ffff0a7210 */ /* 0x000fe400007fe4ff */
[----:B------:R-:W-:Y:S02]  /*0c90*/  LEA R20, P0, R21, UR4, 0x3 ;  /* 0x0000000415147c11 */ /* 0x000fe4000f8018ff */
[C---:B------:R-:W-:Y:S01]  /*0ca0*/  IADD3 R19, P1, PT, R0.reuse, R11, RZ ;  /* 0x0000000b00137210 */ /* 0x040fe20007f3e0ff */
[----:B------:R0:W-:Y:S01]  /*0cb0*/  STL.128 [R9], R4 ;  /* 0x0000000409007387 */ /* 0x0001e20000100c00 */
[----:B------:R-:W-:Y:S01]  /*0cc0*/  IADD3 R16, P2, PT, R0, R13, RZ ;  /* 0x0000000d00107210 */ /* 0x000fe20007f5e0ff */
[----:B------:R-:W-:Y:S01]  /*0cd0*/  VIADD R13, R13, UR15 ;  /* 0x0000000f0d0d7c36 */ /* 0x000fe20008000000 */
[----:B------:R-:W-:Y:S01]  /*0ce0*/  LEA.HI.X R21, R21, UR5, R10, 0x3, P0 ;  /* 0x0000000515157c11 */ /* 0x000fe200080f1c0a */
[----:B------:R-:W-:Y:S01]  /*0cf0*/  IMAD.X R10, RZ, RZ, RZ, P1 ;  /* 0x000000ffff0a7224 */ /* 0x000fe200008e06ff */
[----:B------:R-:W-:Y:S01]  /*0d00*/  LEA R18, P0, R19, UR4, 0x3 ;  /* 0x0000000413127c11 */ /* 0x000fe2000f8018ff */
[----:B------:R-:W-:Y:S01]  /*0d10*/  IMAD.X R17, RZ, RZ, RZ, P2 ;  /* 0x000000ffff117224 */ /* 0x000fe200010e06ff */
[----:B------:R-:W-:-:S02]  /*0d20*/  LEA R15, P1, R16, UR4, 0x3 ;  /* 0x00000004100f7c11 */ /* 0x000fc4000f8218ff */
[----:B------:R-:W-:Y:S02]  /*0d30*/  IADD3 R11, PT, PT, R13, UR15, RZ ;  /* 0x0000000f0d0b7c10 */ /* 0x000fe4000fffe0ff */
[----:B------:R-:W-:Y:S02]  /*0d40*/  LEA.HI.X R19, R19, UR5, R10, 0x3, P0 ;  /* 0x0000000513137c11 */ /* 0x000fe400080f1c0a */
[----:B------:R-:W-:Y:S02]  /*0d50*/  LEA.HI.X R16, R16, UR5, R17, 0x3, P1 ;  /* 0x0000000510107c11 */ /* 0x000fe400088f1c11 */
[C---:B------:R-:W-:Y:S01]  /*0d60*/  IADD3 R13, P0, PT, R0.reuse, R13, RZ ;  /* 0x0000000d000d7210 */ /* 0x040fe20007f1e0ff */
[----:B0-----:R-:W-:Y:S01]  /*0d70*/  IMAD.MOV.U32 R4, RZ, RZ, R8 ;  /* 0x000000ffff047224 */ /* 0x001fe200078e0008 */
[----:B------:R-:W-:Y:S01]  /*0d80*/  IADD3 R11, P1, PT, R0, R11, RZ ;  /* 0x0000000b000b7210 */ /* 0x000fe20007f3e0ff */
[----:B------:R-:W-:Y:S01]  /*0d90*/  IMAD.MOV.U32 R5, RZ, RZ, R23 ;  /* 0x000000ffff057224 */ /* 0x000fe200078e0017 */
[----:B------:R-:W-:Y:S01]  /*0da0*/  MOV R6, R20 ;  /* 0x0000001400067202 */ /* 0x000fe20000000f00 */
[----:B------:R-:W-:-:S02]  /*0db0*/  IMAD.MOV.U32 R7, RZ, RZ, R21 ;  /* 0x000000ffff077224 */ /* 0x000fc400078e0015 */
[----:B------:R-:W-:Y:S01]  /*0dc0*/  IMAD.X R14, RZ, RZ, RZ, P0 ;  /* 0x000000ffff0e7224 */ /* 0x000fe200000e06ff */
[----:B------:R-:W-:Y:S01]  /*0dd0*/  LEA R12, P0, R13, UR4, 0x3 ;  /* 0x000000040d0c7c11 */ /* 0x000fe2000f8018ff */
[----:B------:R-:W-:Y:S01]  /*0de0*/  IMAD.X R10, RZ, RZ, RZ, P1 ;  /* 0x000000ffff0a7224 */ /* 0x000fe200008e06ff */
[----:B------:R-:W-:Y:S01]  /*0df0*/  LEA R8, P1, R11, UR4, 0x3 ;  /* 0x000000040b087c11 */ /* 0x000fe2000f8218ff */
[----:B------:R0:W-:Y:S01]  /*0e00*/  STL.128 [R9+0x10], R4 ;  /* 0x0000100409007387 */ /* 0x0001e20000100c00 */
[----:B------:R-:W-:Y:S02]  /*0e10*/  LEA.HI.X R13, R13, UR5, R14, 0x3, P0 ;  /* 0x000000050d0d7c11 */ /* 0x000fe400080f1c0e */
[----:B------:R-:W-:Y:S02]  /*0e20*/  LEA.HI.X R11, R11, UR5, R10, 0x3, P1 ;  /* 0x000000050b0b7c11 */ /* 0x000fe400088f1c0a */
[----:B------:R-:W-:Y:S01]  /*0e30*/  ISETP.NE.AND P0, PT, R3, R2, PT ;  /* 0x000000020300720c */ /* 0x000fe20003f05270 */
[----:B0-----:R-:W-:Y:S01]  /*0e40*/  IMAD.MOV.U32 R4, RZ, RZ, R18 ;  /* 0x000000ffff047224 */ /* 0x001fe200078e0012 */
[----:B------:R-:W-:Y:S01]  /*0e50*/  MOV R7, R16 ;  /* 0x0000001000077202 */ /* 0x000fe20000000f00 */
[----:B------:R-:W-:-:S02]  /*0e60*/  IMAD.MOV.U32 R5, RZ, RZ, R19 ;  /* 0x000000ffff057224 */ /* 0x000fc400078e0013 */
[----:B------:R-:W-:-:S05]  /*0e70*/  IMAD.MOV.U32 R6, RZ, RZ, R15 ;  /* 0x000000ffff067224 */ /* 0x000fca00078e000f */
[----:B------:R0:W-:Y:S02]  /*0e80*/  STL.128 [R9+0x20], R4 ;  /* 0x0000200409007387 */ /* 0x0001e40000100c00 */
[----:B0-----:R-:W-:Y:S02]  /*0e90*/  IMAD.MOV.U32 R4, RZ, RZ, R12 ;  /* 0x000000ffff047224 */ /* 0x001fe400078e000c */
[----:B------:R-:W-:Y:S02]  /*0ea0*/  IMAD.MOV.U32 R5, RZ, RZ, R13 ;  /* 0x000000ffff057224 */ /* 0x000fe400078e000d */
[----:B------:R-:W-:Y:S02]  /*0eb0*/  IMAD.MOV.U32 R6, RZ, RZ, R8 ;  /* 0x000000ffff067224 */ /* 0x000fe400078e0008 */
[----:B------:R-:W-:-:S05]  /*0ec0*/  IMAD.MOV.U32 R7, RZ, RZ, R11 ;  /* 0x000000ffff077224 */ /* 0x000fca00078e000b */
[----:B------:R2:W-:Y:S01]  /*0ed0*/  STL.128 [R9+0x30], R4 ;  /* 0x0000300409007387 */ /* 0x0005e20000100c00 */
[----:B------:R-:W-:Y:S05]  /*0ee0*/  @P0 BRA `(.L_x_9) ;  /* 0xfffffffc00080947 */ /* 0x000fea000383ffff */
.L_x_8:
[----:B------:R-:W-:Y:S05]  /*0ef0*/  BRA.U !UP1, `(.L_x_7) ;  /* 0x0000000509447547 */ /* 0x000fea000b800000 */
[----:B------:R-:W-:Y:S02]  /*0f00*/  UISETP.GE.U32.AND UP0, UPT, UR7, 0x4, UPT ;  /* 0x000000040700788c */ /* 0x000fe4000bf06070 */
[----:B------:R-:W-:-:S04]  /*0f10*/  ULOP3.LUT UR8, UR15, 0x3, URZ, 0xc0, !UPT ;  /* 0x000000030f087892 */ /* 0x000fc8000f8ec0ff */
[----:B------:R-:W-:-:S03]  /*0f20*/  UISETP.NE.AND UP1, UPT, UR8, URZ, UPT ;  /* 0x000000ff0800728c */ /* 0x000fc6000bf25270 */
[----:B------:R-:W-:Y:S08]  /*0f30*/  BRA.U !UP0, `(.L_x_10) ;  /* 0x0000000108947547 */ /* 0x000ff0000b800000 */
[----:B------:R-:W3:Y:S01]  /*0f40*/  S2UR UR5, SR_CgaCtaId ;  /* 0x00000000000579c3 */ /* 0x000ee20000008800 */
[----:B01----:R-:W-:Y:S01]  /*0f50*/  IMAD R3, R2, UR15, RZ ;  /* 0x0000000f02037c24 */ /* 0x003fe2000f8e02ff */
[----:B------:R-:W-:-:S04]  /*0f60*/  UMOV UR4, 0x400 ;  /* 0x0000040000047882 */ /* 0x000fc80000000000 */
[C---:B------:R-:W-:Y:S01]  /*0f70*/  IADD3 R16, P0, PT, R0.reuse, R3, RZ ;  /* 0x0000000300107210 */ /* 0x040fe20007f1e0ff */
[----:B------:R-:W-:Y:S01]  /*0f80*/  VIADD R3, R3, UR15 ;  /* 0x0000000f03037c36 */ /* 0x000fe20008000000 */
[----:B------:R-:W0:Y:S03]  /*0f90*/  S2UR UR6, SR_SWINHI ;  /* 0x00000000000679c3 */ /* 0x000e260000002f00 */
[----:B--2---:R-:W-:Y:S01]  /*0fa0*/  VIADD R5, R3, UR15 ;  /* 0x0000000f03057c36 */ /* 0x004fe20008000000 */
[C---:B------:R-:W-:Y:S01]  /*0fb0*/  IADD3 R7, P1, PT, R0.reuse, R3, RZ ;  /* 0x0000000300077210 */ /* 0x040fe20007f3e0ff */
[----:B------:R-:W-:Y:S02]  /*0fc0*/  IMAD.X R9, RZ, RZ, RZ, P0 ;  /* 0x000000ffff097224 */ /* 0x000fe400000e06ff */
[----:B------:R-:W-:Y:S01]  /*0fd0*/  VIADD R3, R5, UR15 ;  /* 0x0000000f05037c36 */ /* 0x000fe20008000000 */
[----:B------:R-:W-:-:S02]  /*0fe0*/  IADD3 R5, P2, PT, R0, R5, RZ ;  /* 0x0000000500057210 */ /* 0x000fc40007f5e0ff */
[----:B------:R-:W-:-:S03]  /*0ff0*/  IADD3.X R14, PT, PT, RZ, RZ, RZ, P1, !PT ;  /* 0x000000ffff0e7210 */ /* 0x000fc60000ffe4ff */
[----:B------:R-:W-:Y:S01]  /*1000*/  IMAD.X R6, RZ, RZ, RZ, P2 ;  /* 0x000000ffff067224 */ /* 0x000fe200010e06ff */
[----:B---3--:R-:W-:-:S07]  /*1010*/  ULEA UR4, UR5, UR4, 0x18 ;  /* 0x0000000405047291 */ /* 0x008fce000f8ec0ff */
[----:B------:R-:W-:Y:S01]  /*1020*/  UMOV UR4, UR4 ;  /* 0x0000000400047c82 */ /* 0x000fe20008000000 */
[----:B0-----:R-:W-:Y:S01]  /*1030*/  UMOV UR5, UR6 ;  /* 0x0000000600057c82 */ /* 0x001fe20008000000 */
[C---:B------:R-:W-:Y:S02]  /*1040*/  LEA R13, P0, R16.reuse, UR4, 0x3 ;  /* 0x00000004100d7c11 */ /* 0x040fe4000f8018ff */
[----:B------:R-:W-:Y:S02]  /*1050*/  LEA R10, P1, R5, UR4, 0x3 ;  /* 0x00000004050a7c11 */ /* 0x000fe4000f8218ff */
[----:B------:R-:W-:Y:S02]  /*1060*/  LEA.HI.X R16, R16, UR5, R9, 0x3, P0 ;  /* 0x0000000510107c11 */ /* 0x000fe400080f1c09 */
[----:B------:R-:W-:Y:S02]  /*1070*/  IADD3 R9, P3, PT, R0, R3, RZ ;  /* 0x0000000300097210 */ /* 0x000fe40007f7e0ff */
[----:B------:R-:W-:-:S02]  /*1080*/  LEA R12, P0, R7, UR4, 0x3 ;  /* 0x00000004070c7c11 */ /* 0x000fc4000f8018ff */
[----:B------:R-:W-:Y:S01]  /*1090*/  LEA R8, P2, R9, UR4, 0x3 ;  /* 0x0000000409087c11 */ /* 0x000fe2000f8418ff */
[----:B------:R-:W-:Y:S01]  /*10a0*/  IMAD.X R4, RZ, RZ, RZ, P3 ;  /* 0x000000ffff047224 */ /* 0x000fe200018e06ff */
[----:B------:R-:W-:Y:S01]  /*10b0*/  LEA.HI.X R11, R5, UR5, R6, 0x3, P1 ;  /* 0x00000005050b7c11 */ /* 0x000fe200088f1c06 */
[----:B------:R-:W-:Y:S01]  /*10c0*/  IMAD.MOV.U32 R5, RZ, RZ, R16 ;  /* 0x000000ffff057224 */ /* 0x000fe200078e0010 */
[----:B------:R-:W-:Y:S02]  /*10d0*/  LEA.HI.X R7, R7, UR5, R14, 0x3, P0 ;  /* 0x0000000507077c11 */ /* 0x000fe400080f1c0e */
[----:B------:R-:W-:Y:S01]  /*10e0*/  LEA.HI.X R9, R9, UR5, R4, 0x3, P2 ;  /* 0x0000000509097c11 */ /* 0x000fe200090f1c04 */
[----:B------:R-:W-:Y:S01]  /*10f0*/  IMAD.MOV.U32 R4, RZ, RZ, R13 ;  /* 0x000000ffff047224 */ /* 0x000fe200078e000d */
[----:B------:R-:W-:Y:S02]  /*1100*/  LEA R3, R2, UR14, 0x3 ;  /* 0x0000000e02037c11 */ /* 0x000fe4000f8e18ff */
[----:B------:R-:W-:-:S02]  /*1110*/  MOV R6, R12 ;  /* 0x0000000c00067202 */ /* 0x000fc40000000f00 */
[----:B------:R-:W-:-:S03]  /*1120*/  IADD3 R2, PT, PT, R2, 0x4, RZ ;  /* 0x0000000402027810 */ /* 0x000fc60007ffe0ff */
[----:B------:R0:W-:Y:S02]  /*1130*/  STL.128 [R3], R4 ;  /* 0x0000000403007387 */ /* 0x0001e40000100c00 */
[----:B0-----:R-:W-:Y:S02]  /*1140*/  IMAD.MOV.U32 R4, RZ, RZ, R10 ;  /* 0x000000ffff047224 */ /* 0x001fe400078e000a */
[----:B------:R-:W-:Y:S02]  /*1150*/  IMAD.MOV.U32 R5, RZ, RZ, R11 ;  /* 0x000000ffff057224 */ /* 0x000fe400078e000b */
[----:B------:R-:W-:Y:S02]  /*1160*/  IMAD.MOV.U32 R6, RZ, RZ, R8 ;  /* 0x000000ffff067224 */ /* 0x000fe400078e0008 */
[----:B------:R-:W-:-:S05]  /*1170*/  IMAD.MOV.U32 R7, RZ, RZ, R9 ;  /* 0x000000ffff077224 */ /* 0x000fca00078e0009 */
[----:B------:R3:W-:Y:S02]  /*1180*/  STL.128 [R3+0x10], R4 ;  /* 0x0000100403007387 */ /* 0x0007e40000100c00 */
.L_x_10:
[----:B------:R-:W-:Y:S05]  /*1190*/  BRA.U !UP1, `(.L_x_7) ;  /* 0x00000001099c7547 */ /* 0x000fea000b800000 */
[----:B------:R-:W-:Y:S02]  /*11a0*/  UISETP.NE.AND UP0, UPT, UR8, 0x1, UPT ;  /* 0x000000010800788c */ /* 0x000fe4000bf05270 */
[----:B------:R-:W-:-:S04]  /*11b0*/  ULOP3.LUT UR4, UR15, 0x1, URZ, 0xc0, !UPT ;  /* 0x000000010f047892 */ /* 0x000fc8000f8ec0ff */
[----:B------:R-:W-:-:S03]  /*11c0*/  UISETP.NE.U32.AND UP1, UPT, UR4, 0x1, UPT ;  /* 0x000000010400788c */ /* 0x000fc6000bf25070 */
[----:B------:R-:W-:Y:S08]  /*11d0*/  BRA.U !UP0, `(.L_x_11) ;  /* 0x0000000108547547 */ /* 0x000ff0000b800000 */
[----:B------:R-:W4:Y:S01]  /*11e0*/  S2UR UR5, SR_CgaCtaId ;  /* 0x00000000000579c3 */ /* 0x000f220000008800 */
[----:B01-3--:R-:W-:Y:S01]  /*11f0*/  IMAD R3, R2, UR15, RZ ;  /* 0x0000000f02037c24 */ /* 0x00bfe2000f8e02ff */
[----:B------:R-:W-:-:S03]  /*1200*/  UMOV UR4, 0x400 ;  /* 0x0000040000047882 */ /* 0x000fc60000000000 */
[----:B--2---:R-:W-:Y:S01]  /*1210*/  VIADD R5, R3, UR15 ;  /* 0x0000000f03057c36 */ /* 0x004fe20008000000 */
[C---:B------:R-:W-:Y:S02]  /*1220*/  IADD3 R3, P0, PT, R0.reuse, R3, RZ ;  /* 0x0000000300037210 */ /* 0x040fe40007f1e0ff */
[----:B------:R-:W0:Y:S02]  /*1230*/  S2UR UR6, SR_SWINHI ;  /* 0x00000000000679c3 */ /* 0x000e240000002f00 */
[----:B------:R-:W-:Y:S01]  /*1240*/  IADD3 R7, P1, PT, R0, R5, RZ ;  /* 0x0000000500077210 */ /* 0x000fe20007f3e0ff */
[----:B------:R-:W-:-:S04]  /*1250*/  IMAD.X R4, RZ, RZ, RZ, P0 ;  /* 0x000000ffff047224 */ /* 0x000fc800000e06ff */
[----:B------:R-:W-:Y:S01]  /*1260*/  IMAD.X R8, RZ, RZ, RZ, P1 ;  /* 0x000000ffff087224 */ /* 0x000fe200008e06ff */
[----:B----4-:R-:W-:-:S07]  /*1270*/  ULEA UR4, UR5, UR4, 0x18 ;  /* 0x0000000405047291 */ /* 0x010fce000f8ec0ff */
[----:B------:R-:W-:Y:S01]  /*1280*/  UMOV UR4, UR4 ;  /* 0x0000000400047c82 */ /* 0x000fe20008000000 */
[----:B0-----:R-:W-:Y:S01]  /*1290*/  UMOV UR5, UR6 ;  /* 0x0000000600057c82 */ /* 0x001fe20008000000 */
[----:B------:R-:W-:Y:S02]  /*12a0*/  LEA R6, P0, R3, UR4, 0x3 ;  /* 0x0000000403067c11 */ /* 0x000fe4000f8018ff */
[----:B------:R-:W-:Y:S02]  /*12b0*/  LEA R9, P1, R7, UR4, 0x3 ;  /* 0x0000000407097c11 */ /* 0x000fe4000f8218ff */
[----:B------:R-:W-:Y:S01]  /*12c0*/  LEA.HI.X R5, R3, UR5, R4, 0x3, P0 ;  /* 0x0000000503057c11 */ /* 0x000fe200080f1c04 */
[----:B------:R-:W-:Y:S01]  /*12d0*/  IMAD.MOV.U32 R4, RZ, RZ, R6 ;  /* 0x000000ffff047224 */ /* 0x000fe200078e0006 */
[----:B------:R-:W-:Y:S02]  /*12e0*/  LEA.HI.X R7, R7, UR5, R8, 0x3, P1 ;  /* 0x0000000507077c11 */ /* 0x000fe400088f1c08 */
[C---:B------:R-:W-:Y:S01]  /*12f0*/  LEA R3, R2.reuse, UR14, 0x3 ;  /* 0x0000000e02037c11 */ /* 0x040fe2000f8e18ff */
[----:B------:R-:W-:Y:S01]  /*1300*/  VIADD R2, R2, 0x2 ;  /* 0x0000000202027836 */ /* 0x000fe20000000000 */
[----:B------:R-:W-:-:S05]  /*1310*/  MOV R6, R9 ;  /* 0x0000000900067202 */ /* 0x000fca0000000f00 */
[----:B------:R4:W-:Y:S02]  /*1320*/  STL.128 [R3], R4 ;  /* 0x0000000403007387 */ /* 0x0009e40000100c00 */
.L_x_11:
[----:B------:R-:W-:Y:S05]  /*1330*/  BRA.U UP1, `(.L_x_7) ;  /* 0x0000000101347547 */ /* 0x000fea000b800000 */
[----:B------:R-:W5:Y:S01]  /*1340*/  S2UR UR5, SR_CgaCtaId ;  /* 0x00000000000579c3 */ /* 0x000f620000008800 */
[----:B------:R-:W-:Y:S01]  /*1350*/  UMOV UR4, 0x400 ;  /* 0x0000040000047882 */ /* 0x000fe20000000000 */
[----:B01-34-:R-:W-:-:S05]  /*1360*/  IMAD R3, R2, UR15, RZ ;  /* 0x0000000f02037c24 */ /* 0x01bfca000f8e02ff */
[----:B------:R-:W-:Y:S01]  /*1370*/  IADD3 R0, P0, PT, R3, R0, RZ ;  /* 0x0000000003007210 */ /* 0x000fe20007f1e0ff */
[----:B------:R-:W0:Y:S04]  /*1380*/  S2UR UR6, SR_SWINHI ;  /* 0x00000000000679c3 */ /* 0x000e280000002f00 */
[----:B------:R-:W-:Y:S01]  /*1390*/  IMAD.X R3, RZ, RZ, RZ, P0 ;  /* 0x000000ffff037224 */ /* 0x000fe200000e06ff */
[----:B-----5:R-:W-:-:S07]  /*13a0*/  ULEA UR4, UR5, UR4, 0x18 ;  /* 0x0000000405047291 */ /* 0x020fce000f8ec0ff */
[----:B------:R-:W-:Y:S01]  /*13b0*/  UMOV UR4, UR4 ;  /* 0x0000000400047c82 */ /* 0x000fe20008000000 */
[----:B0-----:R-:W-:Y:S01]  /*13c0*/  UMOV UR5, UR6 ;  /* 0x0000000600057c82 */ /* 0x001fe20008000000 */
[----:B--2---:R-:W-:-:S04]  /*13d0*/  LEA R4, P0, R0, UR4, 0x3 ;  /* 0x0000000400047c11 */ /* 0x004fc8000f8018ff */
[----:B------:R-:W-:Y:S02]  /*13e0*/  LEA.HI.X R5, R0, UR5, R3, 0x3, P0 ;  /* 0x0000000500057c11 */ /* 0x000fe400080f1c03 */
[----:B------:R-:W-:-:S05]  /*13f0*/  LEA R3, R2, UR14, 0x3 ;  /* 0x0000000e02037c11 */ /* 0x000fca000f8e18ff */
[----:B------:R0:W-:Y:S02]  /*1400*/  STL.64 [R3], R4 ;  /* 0x0000000403007387 */ /* 0x0001e40000100a00 */
.L_x_7:
[----:B------:R-:W-:Y:S02]  /*1410*/  UISETP.GE.AND UP0, UPT, UR15, 0x2, UPT ;  /* 0x000000020f00788c */ /* 0x000fe4000bf06270 */
[----:B------:R-:W-:Y:S02]  /*1420*/  UIADD3 UR16, UPT, UPT, UR9, 0x200, URZ ;  /* 0x0000020009107890 */ /* 0x000fe4000fffe0ff */
[----:B------:R-:W-:-:S05]  /*1430*/  UIADD3 UR6, UPT, UPT, UR9, 0x100, URZ ;  /* 0x0000010009067890 */ /* 0x000fca000fffe0ff */
[----:B------:R-:W-:Y:S07]  /*1440*/  BRA.U !UP0, `(.L_x_12) ;  /* 0x0000004508b87547 */ /* 0x000fee000b800000 */
[----:B01234-:R-:W-:Y:S01]  /*1450*/  PRMT R4, RZ, 0x7610, R4 ;  /* 0x00007610ff047816 */ /* 0x01ffe20000000004 */
[----:B------:R-:W0:Y:S01]  /*1460*/  LDCU.U16 UR15, c[0x0][0x390] ;  /* 0x00007200ff0f77ac */ /* 0x000e220008000400 */
[----:B------:R-:W-:Y:S02]  /*1470*/  PRMT R3, RZ, 0x7610, R3 ;  /* 0x00007610ff037816 */ /* 0x000fe40000000003 */
[----:B------:R-:W-:Y:S01]  /*1480*/  PRMT R0, RZ, 0x7610, R0 ;  /* 0x00007610ff007816 */ /* 0x000fe20000000000 */
[----:B------:R-:W1:Y:S01]  /*1490*/  LDCU UR7, c[0x0][0x390] ;  /* 0x00007200ff0777ac */ /* 0x000e620008000800 */
[----:B------:R-:W-:-:S05]  /*14a0*/  UMOV UR4, URZ ;  /* 0x000000ff00047c82 */ /* 0x000fca0008000000 */
.L_x_79:
[----:B-1----:R-:W-:Y:S01]  /*14b0*/  UISETP.NE.AND UP0, UPT, UR7, 0x2, UPT ;  /* 0x000000020700788c */ /* 0x002fe2000bf05270 */
[----:B------:R-:W-:Y:S01]  /*14c0*/  BSSY.RECONVERGENT B1, `(.L_x_13) ;  /* 0x000045c000017945 */ /* 0x000fe20003800200 */
[----:B0-----:R-:W-:Y:S01]  /*14d0*/  CS2R R10, SRZ ;  /* 0x00000000000a7805 */ /* 0x001fe2000001ff00 */
[----:B------:R-:W-:Y:S02]  /*14e0*/  UIADD3 UR9, UPT, UPT, UR7, -0x1, URZ ;  /* 0xffffffff07097890 */ /* 0x000fe4000fffe0ff */
[----:B------:R-:W-:-:S04]  /*14f0*/  UIADD3 UR18, UPT, UPT, UR7, -0x2, URZ ;  /* 0xfffffffe07127890 */ /* 0x000fc8000fffe0ff */
[----:B--2--5:R-:W-:Y:S08]  /*1500*/  BRA.U !UP0, `(.L_x_14) ;  /* 0x0000004508447547 */ /* 0x024ff0000b800000 */
[----:B------:R-:W1:Y:S01]  /*1510*/  LDCU UR13, c[0x0][0x390] ;  /* 0x00007200ff0d77ac */ /* 0x000e620008000800 */
[----:B------:R-:W-:Y:S01]  /*1520*/  ULEA UR5, UR7, UR14, 0x3 ;  /* 0x0000000e07057291 */ /* 0x000fe2000f8e18ff */
[----:B------:R-:W-:-:S08]  /*1530*/  LOP3.LUT R2, RZ, R3, RZ, 0x33, !PT ;  /* 0x00000003ff027212 */ /* 0x000fd000078e33ff */
[----:B------:R-:W5:Y:S01]  /*1540*/  LDL.64 R8, [UR5+-0x8] ;  /* 0xfffff805ff087983 */ /* 0x000f620008100a00 */
[----:B------:R-:W-:Y:S01]  /*1550*/  R2UR UR5, R2 ;  /* 0x00000000020572ca */ /* 0x000fe200000e0000 */
[----:B------:R-:W-:Y:S01]  /*1560*/  IMAD.MOV.U32 R35, RZ, RZ, RZ ;  /* 0x000000ffff237224 */ /* 0x000fe200078e00ff */
[----:B------:R-:W-:Y:S01]  /*1570*/  CS2R R12, SRZ ;  /* 0x00000000000c7805 */ /* 0x000fe2000001ff00 */
[----:B-1----:R-:W-:-:S04]  /*1580*/  UIADD3 UR13, UPT, UPT, -UR4, -0x2, UR13 ;  /* 0xfffffffe040d7890 */ /* 0x002fc8000fffe10d */
[----:B------:R-:W-:-:S06]  /*1590*/  UISETP.GE.U32.AND UP0, UPT, UR13, 0xf, UPT ;  /* 0x0000000f0d00788c */ /* 0x000fcc000bf06070 */
[----:B0-----:R-:W-:-:S04]  /*15a0*/  UIADD3 UR5, UPT, UPT, UR15, UR5, URZ ;  /* 0x000000050f057290 */ /* 0x001fc8000fffe0ff */
[----:B------:R-:W-:-:S04]  /*15b0*/  ULOP3.LUT UR12, UR5, 0x7, URZ, 0xc0, !UPT ;  /* 0x00000007050c7892 */ /* 0x000fc8000f8ec0ff */
[----:B------:R-:W-:Y:S01]  /*15c0*/  UIADD3 UR17, UPT, UPT, UR12, -0x1, URZ ;  /* 0xffffffff0c117890 */ /* 0x000fe2000fffe0ff */
[----:B------:R-:W-:Y:S11]  /*15d0*/  BRA.U !UP0, `(.L_x_15) ;  /* 0x0000000108a07547 */ /* 0x000ff6000b800000 */
[----:B------:R-:W-:Y:S01]  /*15e0*/  ULOP3.LUT UR5, UR9, 0xfffffff0, URZ, 0xc0, !UPT ;  /* 0xfffffff009057892 */ /* 0x000fe2000f8ec0ff */
[----:B------:R-:W-:Y:S01]  /*15f0*/  IMAD.MOV.U32 R5, RZ, RZ, RZ ;  /* 0x000000ffff057224 */ /* 0x000fe200078e00ff */
[----:B------:R-:W-:-:S04]  /*1600*/  CS2R R12, SRZ ;  /* 0x00000000000c7805 */ /* 0x000fc8000001ff00 */
[----:B------:R-:W-:-:S07]  /*1610*/  MOV R35, UR5 ;  /* 0x0000000500237c02 */ /* 0x000fce0008000f00 */
.L_x_16:
[----:B-----5:R-:W-:-:S05]  /*1620*/  IMAD.WIDE.U32 R22, R5, 0x8, R8 ;  /* 0x0000000805167825 */ /* 0x020fca00078e0008 */
[----:B------:R-:W2:Y:S04]  /*1630*/  LD.E.64 R24, desc[UR10][R22.64] ;  /* 0x0000000a16187980 */ /* 0x000ea8000c101b00 */
[----:B------:R-:W3:Y:S04]  /*1640*/  LD.E.64 R26, desc[UR10][R22.64+0x8] ;  /* 0x0000080a161a7980 */ /* 0x000ee8000c101b00 */
[----:B------:R-:W4:Y:S04]  /*1650*/  LD.E.64 R28, desc[UR10][R22.64+0x10] ;  /* 0x0000100a161c7980 */ /* 0x000f28000c101b00 */
[----:B------:R-:W4:Y:S04]  /*1660*/  LD.E.64 R32, desc[UR10][R22.64+0x18] ;  /* 0x0000180a16207980 */ /* 0x000f28000c101b00 */
[----:B------:R-:W4:Y:S04]  /*1670*/  LD.E.64 R30, desc[UR10][R22.64+0x20] ;  /* 0x0000200a161e7980 */ /* 0x000f28000c101b00 */
[----:B------:R-:W4:Y:S04]  /*1680*/  LD.E.64 R6, desc[UR10][R22.64+0x28] ;  /* 0x0000280a16067980 */ /* 0x000f28000c101b00 */
[----:B------:R-:W4:Y:S04]  /*1690*/  LD.E.64 R20, desc[UR10][R22.64+0x30] ;  /* 0x0000300a16147980 */ /* 0x000f28000c101b00 */
[----:B------:R-:W4:Y:S04]  /*16a0*/  LD.E.64 R18, desc[UR10][R22.64+0x38] ;  /* 0x0000380a16127980 */ /* 0x000f28000c101b00 */
[----:B------:R-:W4:Y:S04]  /*16b0*/  LD.E.64 R16, desc[UR10][R22.64+0x40] ;  /* 0x0000400a16107980 */ /* 0x000f28000c101b00 */
[----:B------:R-:W4:Y:S04]  /*16c0*/  LD.E.64 R14, desc[UR10][R22.64+0x48] ;  /* 0x0000480a160e7980 */ /* 0x000f28000c101b00 */
[----:B------:R-:W4:Y:S01]  /*16d0*/  LD.E.64 R36, desc[UR10][R22.64+0x78] ;  /* 0x0000780a16247980 */ /* 0x000f22000c101b00 */
[----:B--2---:R-:W-:-:S03]  /*16e0*/  DADD R24, |R24|, R12 ;  /* 0x0000000018187229 */ /* 0x004fc6000000020c */
[----:B------:R-:W2:Y:S05]  /*16f0*/  LD.E.64 R12, desc[UR10][R22.64+0x50] ;  /* 0x0000500a160c7980 */ /* 0x000eaa000c101b00 */
[----:B---3--:R-:W-:Y:S02]  /*1700*/  DADD R26, R24, |R26| ;  /* 0x00000000181a7229 */ /* 0x008fe4000000041a */
[----:B------:R-:W3:Y:S06]  /*1710*/  LD.E.64 R24, desc[UR10][R22.64+0x58] ;  /* 0x0000580a16187980 */ /* 0x000eec000c101b00 */
[----:B----4-:R-:W-:-:S02]  /*1720*/  DADD R28, R26, |R28| ;  /* 0x000000001a1c7229 */ /* 0x010fc4000000041c */
[----:B------:R-:W4:Y:S06]  /*1730*/  LD.E.64 R26, desc[UR10][R22.64+0x60] ;  /* 0x0000600a161a7980 */ /* 0x000f2c000c101b00 */
[----:B------:R-:W-:Y:S02]  /*1740*/  DADD R32, R28, |R32| ;  /* 0x000000001c207229 */ /* 0x000fe40000000420 */
[----:B------:R-:W4:Y:S06]  /*1750*/  LD.E.64 R28, desc[UR10][R22.64+0x68] ;  /* 0x0000680a161c7980 */ /* 0x000f2c000c101b00 */
[----:B------:R-:W-:-:S02]  /*1760*/  DADD R30, R32, |R30| ;  /* 0x00000000201e7229 */ /* 0x000fc4000000041e */
[----:B------:R-:W4:Y:S06]  /*1770*/  LD.E.64 R32, desc[UR10][R22.64+0x70] ;  /* 0x0000700a16207980 */ /* 0x000f2c000c101b00 */
[----:B------:R-:W-:-:S08]  /*1780*/  DADD R6, R30, |R6| ;  /* 0x000000001e067229 */ /* 0x000fd00000000406 */
[----:B------:R-:W-:-:S08]  /*1790*/  DADD R6, R6, |R20| ;  /* 0x0000000006067229 */ /* 0x000fd00000000414 */
[----:B------:R-:W-:-:S08]  /*17a0*/  DADD R6, R6, |R18| ;  /* 0x0000000006067229 */ /* 0x000fd00000000412 */
[----:B------:R-:W-:-:S08]  /*17b0*/  DADD R6, R6, |R16| ;  /* 0x0000000006067229 */ /* 0x000fd00000000410 */
[----:B------:R-:W-:Y:S01]  /*17c0*/  DADD R6, R6, |R14| ;  /* 0x0000000006067229 */ /* 0x000fe2000000040e */
[----:B------:R-:W-:-:S05]  /*17d0*/  VIADD R5, R5, 0x10 ;  /* 0x0000001005057836 */ /* 0x000fca0000000000 */
[----:B------:R-:W-:Y:S02]  /*17e0*/  ISETP.NE.AND P0, PT, R5, R35, PT ;  /* 0x000000230500720c */ /* 0x000fe40003f05270 */
[----:B--2---:R-:W-:-:S08]  /*17f0*/  DADD R6, R6, |R12| ;  /* 0x0000000006067229 */ /* 0x004fd0000000040c */
[----:B---3--:R-:W-:-:S08]  /*1800*/  DADD R6, R6, |R24| ;  /* 0x0000000006067229 */ /* 0x008fd00000000418 */
[----:B----4-:R-:W-:-:S08]  /*1810*/  DADD R6, R6, |R26| ;  /* 0x0000000006067229 */ /* 0x010fd0000000041a */
[----:B------:R-:W-:-:S08]  /*1820*/  DADD R6, R6, |R28| ;  /* 0x0000000006067229 */ /* 0x000fd0000000041c */
[----:B------:R-:W-:-:S08]  /*1830*/  DADD R6, R6, |R32| ;  /* 0x0000000006067229 */ /* 0x000fd00000000420 */
[----:B------:R-:W-:Y:S01]  /*1840*/  DADD R12, R6, |R36| ;  /* 0x00000000060c7229 */ /* 0x000fe20000000424 */
[----:B------:R-:W-:Y:S10]  /*1850*/  @P0 BRA `(.L_x_16) ;  /* 0xfffffffc00700947 */ /* 0x000ff4000383ffff */
.L_x_15:
[----:B------:R-:W-:-:S09]  /*1860*/  ULOP3.LUT UP0, URZ, UR9, 0xf, URZ, 0xc0, !UPT ;  /* 0x0000000f09ff7892 */ /* 0x000fd2000f80c0ff */
[----:B------:R-:W-:Y:S05]  /*1870*/  BRA.U !UP0, `(.L_x_17) ;  /* 0x0000000108d07547 */ /* 0x000fea000b800000 */
[----:B------:R-:W-:-:S05]  /*1880*/  LOP3.LUT R2, RZ, R0, RZ, 0x33, !PT ;  /* 0x00000000ff027212 */ /* 0x000fca00078e33ff */
[----:B------:R-:W-:-:S05]  /*1890*/  VIADD R2, R2, UR15 ;  /* 0x0000000f02027c36 */ /* 0x000fca0008000000 */
[----:B------:R-:W-:-:S04]  /*18a0*/  LOP3.LUT R2, R2, 0xf, RZ, 0xc0, !PT ;  /* 0x0000000f02027812 */ /* 0x000fc800078ec0ff */
[C---:B------:R-:W-:Y:S01]  /*18b0*/  LOP3.LUT P1, RZ, R2.reuse, 0x7, RZ, 0xc0, !PT ;  /* 0x0000000702ff7812 */ /* 0x040fe2000782c0ff */
[----:B------:R-:W-:-:S05]  /*18c0*/  VIADD R5, R2, 0xffffffff ;  /* 0xffffffff02057836 */ /* 0x000fca0000000000 */
[----:B------:R-:W-:-:S13]  /*18d0*/  ISETP.GE.U32.AND P0, PT, R5, 0x7, PT ;  /* 0x000000070500780c */ /* 0x000fda0003f06070 */
[----:B------:R-:W-:Y:S05]  /*18e0*/  @!P0 BRA `(.L_x_18) ;  /* 0x0000000000488947 */ /* 0x000fea0003800000 */
        /* <DEDUP_REMOVED lines=8> */
[----:B------:R-:W4:Y:S01]  /*1970*/  LD.E.64 R22, desc[UR10][R24.64+0x38] ;  /* 0x0000380a18167980 */ /* 0x000f22000c101b00 */
[----:B------:R-:W-:Y:S01]  /*1980*/  VIADD R35, R35, 0x8 ;  /* 0x0000000823237836 */ /* 0x000fe20000000000 */
[----:B--2---:R-:W-:-:S08]  /*1990*/  DADD R26, R12, |R26| ;  /* 0x000000000c1a7229 */ /* 0x004fd0000000041a */
[----:B---3--:R-:W-:-:S08]  /*19a0*/  DADD R26, R26, |R28| ;  /* 0x000000001a1a7229 */ /* 0x008fd0000000041c */
[----:B----4-:R-:W-:-:S08]  /*19b0*/  DADD R20, R26, |R20| ;  /* 0x000000001a147229 */ /* 0x010fd00000000414 */
[----:B------:R-:W-:-:S08]  /*19c0*/  DADD R18, R20, |R18| ;  /* 0x0000000014127229 */ /* 0x000fd00000000412 */
[----:B------:R-:W-:-:S08]  /*19d0*/  DADD R16, R18, |R16| ;  /* 0x0000000012107229 */ /* 0x000fd00000000410 */
[----:B------:R-:W-:-:S08]  /*19e0*/  DADD R14, R16, |R14| ;  /* 0x00000000100e7229 */ /* 0x000fd0000000040e */
[----:B------:R-:W-:-:S08]  /*19f0*/  DADD R6, R14, |R6| ;  /* 0x000000000e067229 */ /* 0x000fd00000000406 */
[----:B------:R-:W-:-:S11]  /*1a00*/  DADD R12, R6, |R22| ;  /* 0x00000000060c7229 */ /* 0x000fd60000000416 */
.L_x_18:
[----:B------:R-:W-:Y:S05]  /*1a10*/  @!P1 BRA `(.L_x_17) ;  /* 0x0000000000689947 */ /* 0x000fea0003800000 */
[----:B------:R-:W-:Y:S02]  /*1a20*/  UISETP.GE.U32.AND UP0, UPT, UR17, 0x3, UPT ;  /* 0x000000031100788c */ /* 0x000fe4000bf06070 */
[----:B------:R-:W-:-:S04]  /*1a30*/  ULOP3.LUT UR5, UR12, 0x3, URZ, 0xc0, !UPT ;  /* 0x000000030c057892 */ /* 0x000fc8000f8ec0ff */
[----:B------:R-:W-:-:S03]  /*1a40*/  UISETP.NE.AND UP1, UPT, UR5, URZ, UPT ;  /* 0x000000ff0500728c */ /* 0x000fc6000bf25270 */
[----:B------:R-:W-:Y:S08]  /*1a50*/  BRA.U !UP0, `(.L_x_19) ;  /* 0x0000000108287547 */ /* 0x000ff0000b800000 */
[----:B-----5:R-:W-:-:S05]  /*1a60*/  IMAD.WIDE.U32 R6, R35, 0x8, R8 ;  /* 0x0000000823067825 */ /* 0x020fca00078e0008 */
[----:B------:R-:W2:Y:S04]  /*1a70*/  LD.E.64 R14, desc[UR10][R6.64] ;  /* 0x0000000a060e7980 */ /* 0x000ea8000c101b00 */
[----:B------:R-:W3:Y:S04]  /*1a80*/  LD.E.64 R16, desc[UR10][R6.64+0x8] ;  /* 0x0000080a06107980 */ /* 0x000ee8000c101b00 */
[----:B------:R-:W4:Y:S04]  /*1a90*/  LD.E.64 R18, desc[UR10][R6.64+0x10] ;  /* 0x0000100a06127980 */ /* 0x000f28000c101b00 */
[----:B------:R-:W4:Y:S01]  /*1aa0*/  LD.E.64 R20, desc[UR10][R6.64+0x18] ;  /* 0x0000180a06147980 */ /* 0x000f22000c101b00 */
[----:B------:R-:W-:Y:S01]  /*1ab0*/  IADD3 R35, PT, PT, R35, 0x4, RZ ;  /* 0x0000000423237810 */ /* 0x000fe20007ffe0ff */
[----:B--2---:R-:W-:-:S08]  /*1ac0*/  DADD R14, R12, |R14| ;  /* 0x000000000c0e7229 */ /* 0x004fd0000000040e */
[----:B---3--:R-:W-:-:S08]  /*1ad0*/  DADD R14, R14, |R16| ;  /* 0x000000000e0e7229 */ /* 0x008fd00000000410 */
[----:B----4-:R-:W-:-:S08]  /*1ae0*/  DADD R14, R14, |R18| ;  /* 0x000000000e0e7229 */ /* 0x010fd00000000412 */
[----:B------:R-:W-:-:S11]  /*1af0*/  DADD R12, R14, |R20| ;  /* 0x000000000e0c7229 */ /* 0x000fd60000000414 */
.L_x_19:
[----:B------:R-:W-:Y:S05]  /*1b00*/  BRA.U !UP1, `(.L_x_17) ;  /* 0x00000001092c7547 */ /* 0x000fea000b800000 */
[----:B-----5:R-:W-:-:S05]  /*1b10*/  IMAD.WIDE.U32 R16, R35, 0x8, R8 ;  /* 0x0000000823107825 */ /* 0x020fca00078e0008 */
[----:B------:R-:W2:Y:S01]  /*1b20*/  LD.E.64 R6, desc[UR10][R16.64] ;  /* 0x0000000a10067980 */ /* 0x000ea2000c101b00 */
[----:B------:R-:W-:Y:S01]  /*1b30*/  UISETP.NE.AND UP0, UPT, UR5, 0x1, UPT ;  /* 0x000000010500788c */ /* 0x000fe2000bf05270 */
[----:B--2---:R-:W-:-:S08]  /*1b40*/  DADD R12, R12, |R6| ;  /* 0x000000000c0c7229 */ /* 0x004fd00000000406 */
[----:B------:R-:W-:Y:S05]  /*1b50*/  BRA.U !UP0, `(.L_x_17) ;  /* 0x0000000108187547 */ /* 0x000fea000b800000 */
[----:B------:R-:W-:Y:S01]  /*1b60*/  UISETP.NE.AND UP0, UPT, UR5, 0x2, UPT ;  /* 0x000000020500788c */ /* 0x000fe2000bf05270 */
[----:B------:R-:W2:Y:S05]  /*1b70*/  LD.E.64 R6, desc[UR10][R16.64+0x8] ;  /* 0x0000080a10067980 */ /* 0x000eaa000c101b00 */
[----:B------:R-:W-:-:S13]  /*1b80*/  PLOP3.LUT P0, PT, PT, PT, UP0, 0x80, 0x8 ;  /* 0x000000000008781c */ /* 0x000fda0003f0f008 */
[----:B------:R-:W3:Y:S01]  /*1b90*/  @P0 LD.E.64 R14, desc[UR10][R16.64+0x10] ;  /* 0x0000100a100e0980 */ /* 0x000ee2000c101b00 */
[----:B--2---:R-:W-:-:S08]  /*1ba0*/  DADD R12, R12, |R6| ;  /* 0x000000000c0c7229 */ /* 0x004fd00000000406 */
[----:B---3--:R-:W-:-:S11]  /*1bb0*/  @P0 DADD R12, R12, |R14| ;  /* 0x000000000c0c0229 */ /* 0x008fd6000000040e */
.L_x_17:
[----:B------:R-:W-:-:S14]  /*1bc0*/  DSETP.NEU.AND P0, PT, R12, RZ, PT ;  /* 0x000000ff0c00722a */ /* 0x000fdc0003f0d000 */
[----:B------:R-:W-:Y:S05]  /*1bd0*/  @P0 BRA `(.L_x_20) ;  /* 0x0000000000180947 */ /* 0x000fea0003800000 */
[----:B------:R-:W-:-:S04]  /*1be0*/  IMAD.U32 R5, RZ, RZ, UR18 ;  /* 0x00000012ff057e24 */ /* 0x000fc8000f8e00ff */
[----:B-----5:R-:W-:-:S06]  /*1bf0*/  IMAD.WIDE.U32 R8, R5, 0x8, R8 ;  /* 0x0000000805087825 */ /* 0x020fcc00078e0008 */
[----:B------:R-:W2:Y:S01]  /*1c00*/  LD.E.64 R8, desc[UR10][R8.64] ;  /* 0x0000000a08087980 */ /* 0x000ea2000c101b00 */
[----:B------:R-:W-:-:S09]  /*1c10*/  ULEA UR5, UR7, UR14, 0x3 ;  /* 0x0000000e07057291 */ /* 0x000fd2000f8e18ff */
[----:B--2---:R2:W-:Y:S01]  /*1c20*/  STL.64 [UR5+0x1f8], R8 ;  /* 0x0001f808ff007987 */ /* 0x0045e20008100a05 */
[----:B------:R-:W-:Y:S05]  /*1c30*/  BRA `(.L_x_21) ;  /* 0x0000003c00907947 */ /* 0x000fea0003800000 */
.L_x_20:
[----:B------:R-:W-:Y:S01]  /*1c40*/  UISETP.GE.U32.AND UP0, UPT, UR13, 0x7, UPT ;  /* 0x000000070d00788c */ /* 0x000fe2000bf06070 */
[----:B------:R-:W-:Y:S01]  /*1c50*/  IMAD.MOV.U32 R5, RZ, RZ, RZ ;  /* 0x000000ffff057224 */ /* 0x000fe200078e00ff */
[----:B------:R-:W-:-:S07]  /*1c60*/  CS2R R10, SRZ ;  /* 0x00000000000a7805 */ /* 0x000fce000001ff00 */
[----:B------:R-:W-:Y:S05]  /*1c70*/  BRA.U !UP0, `(.L_x_22) ;  /* 0x0000000d08207547 */ /* 0x000fea000b800000 */
[----:B------:R-:W-:Y:S01]  /*1c80*/  ULOP3.LUT UR5, UR9, 0xfffffff8, URZ, 0xc0, !UPT ;  /* 0xfffffff809057892 */ /* 0x000fe2000f8ec0ff */
[----:B------:R-:W-:Y:S01]  /*1c90*/  IMAD.MOV.U32 R6, RZ, RZ, RZ ;  /* 0x000000ffff067224 */ /* 0x000fe200078e00ff */
[----:B------:R-:W-:-:S04]  /*1ca0*/  CS2R R10, SRZ ;  /* 0x00000000000a7805 */ /* 0x000fc8000001ff00 */
[----:B------:R-:W-:-:S07]  /*1cb0*/  IMAD.U32 R5, RZ, RZ, UR5 ;  /* 0x00000005ff057e24 */ /* 0x000fce000f8e00ff */
.L_x_39:
[----:B0----5:R-:W-:-:S05]  /*1cc0*/  IMAD.WIDE.U32 R14, R6, 0x8, R8 ;  /* 0x00000008060e7825 */ /* 0x021fca00078e0008 */
[----:B------:R-:W2:Y:S01]  /*1cd0*/  LD.E.64 R20, desc[UR10][R14.64] ;  /* 0x0000000a0e147980 */ /* 0x000ea2000c101b00 */
[----:B------:R-:W0:Y:S01]  /*1ce0*/  MUFU.RCP64H R17, R13 ;  /* 0x0000000d00117308 */ /* 0x000e220000001800 */
[----:B------:R-:W-:Y:S01]  /*1cf0*/  MOV R16, 0x1 ;  /* 0x0000000100107802 */ /* 0x000fe20000000f00 */
[----:B------:R-:W-:Y:S01]  /*1d00*/  VIADD R6, R6, 0x8 ;  /* 0x0000000806067836 */ /* 0x000fe20000000000 */
[----:B------:R-:W-:Y:S04]  /*1d10*/  BSSY.RECONVERGENT B2, `(.L_x_23) ;  /* 0x0000012000027945 */ /* 0x000fe80003800200 */
[----:B------:R-:W-:Y:S01]  /*1d20*/  ISETP.NE.AND P0, PT, R6, R5, PT ;  /* 0x000000050600720c */ /* 0x000fe20003f05270 */
[----:B0-----:R-:W-:-:S08]  /*1d30*/  DFMA R18, R16, -R12, 1 ;  /* 0x3ff000001012742b */ /* 0x001fd0000000080c */
[----:B------:R-:W-:-:S08]  /*1d40*/  DFMA R18, R18, R18, R18 ;  /* 0x000000121212722b */ /* 0x000fd00000000012 */
[----:B------:R-:W-:-:S08]  /*1d50*/  DFMA R18, R16, R18, R16 ;  /* 0x000000121012722b */ /* 0x000fd00000000010 */
[----:B------:R-:W-:-:S08]  /*1d60*/  DFMA R16, R18, -R12, 1 ;  /* 0x3ff000001210742b */ /* 0x000fd0000000080c */
[----:B------:R-:W-:-:S08]  /*1d70*/  DFMA R16, R18, R16, R18 ;  /* 0x000000101210722b */ /* 0x000fd00000000012 */
[----:B--2---:R-:W-:Y:S01]  /*1d80*/  DMUL R18, R20, R16 ;  /* 0x0000001014127228 */ /* 0x004fe20000000000 */
[----:B------:R-:W-:-:S07]  /*1d90*/  FSETP.GEU.AND P2, PT, |R21|, 6.5827683646048100446e-37, PT ;  /* 0x036000001500780b */ /* 0x000fce0003f4e200 */
[----:B------:R-:W-:-:S08]  /*1da0*/  DFMA R22, R18, -R12, R20 ;  /* 0x8000000c1216722b */ /* 0x000fd00000000014 */
[----:B------:R-:W-:-:S10]  /*1db0*/  DFMA R16, R16, R22, R18 ;  /* 0x000000161010722b */ /* 0x000fd40000000012 */
[----:B------:R-:W-:-:S05]  /*1dc0*/  FFMA R2, RZ, R13, R17 ;  /* 0x0000000dff027223 */ /* 0x000fca0000000011 */
[----:B------:R-:W-:-:S13]  /*1dd0*/  FSETP.GT.AND P1, PT, |R2|, 1.469367938527859385e-39, PT ;  /* 0x001000000200780b */ /* 0x000fda0003f24200 */
[----:B------:R-:W-:Y:S05]  /*1de0*/  @P1 BRA P2, `(.L_x_24) ;  /* 0x0000000000101947 */ /* 0x000fea0001000000 */
[----:B------:R-:W-:Y:S01]  /*1df0*/  IMAD.MOV.U32 R18, RZ, RZ, R12 ;  /* 0x000000ffff127224 */ /* 0x000fe200078e000c */
[----:B------:R-:W-:Y:S01]  /*1e00*/  MOV R2, 0x1e30 ;  /* 0x00001e3000027802 */ /* 0x000fe20000000f00 */
[----:B------:R-:W-:-:S07]  /*1e10*/  IMAD.MOV.U32 R19, RZ, RZ, R13 ;  /* 0x000000ffff137224 */ /* 0x000fce00078e000d */
[----:B------:R-:W-:Y:S05]  /*1e20*/  CALL.REL.NOINC `($__internal_1_$__cuda_sm20_div_rn_f64_full) ;  /* 0x0000007800f47944 */ /* 0x000fea0003c00000 */
.L_x_24:
[----:B------:R-:W-:Y:S05]  /*1e30*/  BSYNC.RECONVERGENT B2 ;  /* 0x0000000000027941 */ /* 0x000fea0003800200 */
.L_x_23:
[----:B------:R-:W2:Y:S01]  /*1e40*/  LD.E.64 R20, desc[UR10][R14.64+0x8] ;  /* 0x0000080a0e147980 */ /* 0x000ea2000c101b00 */
[----:B------:R-:W0:Y:S01]  /*1e50*/  MUFU.RCP64H R19, R13 ;  /* 0x0000000d00137308 */ /* 0x000e220000001800 */
[----:B------:R-:W-:Y:S01]  /*1e60*/  IMAD.MOV.U32 R18, RZ, RZ, 0x1 ;  /* 0x00000001ff127424 */ /* 0x000fe200078e00ff */
[----:B------:R-:W-:Y:S01]  /*1e70*/  BSSY.RECONVERGENT B2, `(.L_x_25) ;  /* 0x0000015000027945 */ /* 0x000fe20003800200 */
[----:B------:R1:W-:Y:S01]  /*1e80*/  ST.E.64 desc[UR10][R14.64], R16 ;  /* 0x000000100e007985 */ /* 0x0003e2000c101b0a */
[----:B------:R-:W-:-:S03]  /*1e90*/  DFMA R10, R16, R16, R10 ;  /* 0x00000010100a722b */ /* 0x000fc6000000000a */
        /* <DEDUP_REMOVED lines=11> */
[----:B-1----:R-:W-:Y:S05]  /*1f50*/  @P1 BRA P2, `(.L_x_26) ;  /* 0x0000000000181947 */ /* 0x002fea0001000000 */
[----:B------:R-:W-:Y:S01]  /*1f60*/  MOV R18, R12 ;  /* 0x0000000c00127202 */ /* 0x000fe20000000f00 */
[----:B------:R-:W-:Y:S01]  /*1f70*/  IMAD.MOV.U32 R19, RZ, RZ, R13 ;  /* 0x000000ffff137224 */ /* 0x000fe200078e000d */
[----:B------:R-:W-:-:S07]  /*1f80*/  MOV R2, 0x1fa0 ;  /* 0x00001fa000027802 */ /* 0x000fce0000000f00 */
[----:B------:R-:W-:Y:S05]  /*1f90*/  CALL.REL.NOINC `($__internal_1_$__cuda_sm20_div_rn_f64_full) ;  /* 0x0000007800987944 */ /* 0x000fea0003c00000 */
[----:B------:R-:W-:Y:S02]  /*1fa0*/  IMAD.MOV.U32 R18, RZ, RZ, R16 ;  /* 0x000000ffff127224 */ /* 0x000fe400078e0010 */
[----:B------:R-:W-:-:S07]  /*1fb0*/  IMAD.MOV.U32 R19, RZ, RZ, R17 ;  /* 0x000000ffff137224 */ /* 0x000fce00078e0011 */
.L_x_26:
[----:B------:R-:W-:Y:S05]  /*1fc0*/  BSYNC.RECONVERGENT B2 ;  /* 0x0000000000027941 */ /* 0x000fea0003800200 */
.L_x_25:
        /* <DEDUP_REMOVED lines=22> */
.L_x_28:
[----:B------:R-:W-:Y:S05]  /*2130*/  BSYNC.RECONVERGENT B2 ;  /* 0x0000000000027941 */ /* 0x000fea0003800200 */
.L_x_27:
        /* <DEDUP_REMOVED lines=18> */
[----:B------:R-:W-:Y:S01]  /*2260*/  IMAD.MOV.U32 R18, RZ, RZ, R12 ;  /* 0x000000ffff127224 */ /* 0x000fe200078e000c */
[----:B------:R-:W-:Y:S01]  /*2270*/  MOV R2, 0x22a0 ;  /* 0x000022a000027802 */ /* 0x000fe20000000f00 */
[----:B------:R-:W-:-:S07]  /*2280*/  IMAD.MOV.U32 R19, RZ, RZ, R13 ;  /* 0x000000ffff137224 */ /* 0x000fce00078e000d */
[----:B------:R-:W-:Y:S05]  /*2290*/  CALL.REL.NOINC `($__internal_1_$__cuda_sm20_div_rn_f64_full) ;  /* 0x0000007400d87944 */ /* 0x000fea0003c00000 */
[----:B------:R-:W-:Y:S01]  /*22a0*/  MOV R18, R16 ;  /* 0x0000001000127202 */ /* 0x000fe20000000f00 */
[----:B------:R-:W-:-:S07]  /*22b0*/  IMAD.MOV.U32 R19, RZ, RZ, R17 ;  /* 0x000000ffff137224 */ /* 0x000fce00078e0011 */
.L_x_30:
[----:B------:R-:W-:Y:S05]  /*22c0*/  BSYNC.RECONVERGENT B2 ;  /* 0x0000000000027941 */ /* 0x000fea0003800200 */
.L_x_29:
        /* <DEDUP_REMOVED lines=22> */
.L_x_32:
[----:B------:R-:W-:Y:S05]  /*2430*/  BSYNC.RECONVERGENT B2 ;  /* 0x0000000000027941 */ /* 0x000fea0003800200 */
.L_x_31:
[----:B------:R-:W2:Y:S01]  /*2440*/  LD.E.64 R20, desc[UR10][R14.64+0x28] ;  /* 0x0000280a0e147980 */ /* 0x000ea2000c101b00 */
[----:B------:R-:W0:Y:S01]  /*2450*/  MUFU.RCP64H R19, R13 ;  /* 0x0000000d00137308 */ /* 0x000e220000001800 */
[----:B------:R-:W-:Y:S01]  /*2460*/  MOV R18, 0x1 ;  /* 0x0000000100127802 */ /* 0x000fe20000000f00 */
        /* <DEDUP_REMOVED lines=19> */
[----:B------:R-:W-:Y:S02]  /*25a0*/  IMAD.MOV.U32 R18, RZ, RZ, R16 ;  /* 0x000000ffff127224 */ /* 0x000fe400078e0010 */
[----:B------:R-:W-:-:S07]  /*25b0*/  IMAD.MOV.U32 R19, RZ, RZ, R17 ;  /* 0x000000ffff137224 */ /* 0x000fce00078e0011 */
.L_x_34:
[----:B------:R-:W-:Y:S05]  /*25c0*/  BSYNC.RECONVERGENT B2 ;  /* 0x0000000000027941 */ /* 0x000fea0003800200 */
.L_x_33:
        /* <DEDUP_REMOVED lines=22> */
.L_x_36:
[----:B------:R-:W-:Y:S05]  /*2730*/  BSYNC.RECONVERGENT B2 ;  /* 0x0000000000027941 */ /* 0x000fea0003800200 */
.L_x_35:
        /* <DEDUP_REMOVED lines=19> */
[----:B------:R-:W-:Y:S02]  /*2870*/  MOV R19, R13 ;  /* 0x0000000d00137202 */ /* 0x000fe40000000f00 */
[----:B------:R-:W-:-:S07]  /*2880*/  MOV R2, 0x28a0 ;  /* 0x000028a000027802 */ /* 0x000fce0000000f00 */
[----:B------:R-:W-:Y:S05]  /*2890*/  CALL.REL.NOINC `($__internal_1_$__cuda_sm20_div_rn_f64_full) ;  /* 0x0000007000587944 */ /* 0x000fea0003c00000 */
[----:B------:R-:W-:Y:S02]  /*28a0*/  IMAD.MOV.U32 R18, RZ, RZ, R16 ;  /* 0x000000ffff127224 */ /* 0x000fe400078e0010 */
[----:B------:R-:W-:-:S07]  /*28b0*/  IMAD.MOV.U32 R19, RZ, RZ, R17 ;  /* 0x000000ffff137224 */ /* 0x000fce00078e0011 */
.L_x_38:
[----:B------:R-:W-:Y:S05]  /*28c0*/  BSYNC.RECONVERGENT B2 ;  /* 0x0000000000027941 */ /* 0x000fea0003800200 */
.L_x_37:
[----:B------:R0:W-:Y:S01]  /*28d0*/  ST.E.64 desc[UR10][R14.64+0x38], R18 ;  /* 0x000038120e007985 */ /* 0x0001e2000c101b0a */
[----:B------:R-:W-:Y:S01]  /*28e0*/  DFMA R10, R18, R18, R10 ;  /* 0x00000012120a722b */ /* 0x000fe2000000000a */
[----:B------:R-:W-:Y:S10]  /*28f0*/  @P0 BRA `(.L_x_39) ;  /* 0xfffffff000f00947 */ /* 0x000ff4000383ffff */
.L_x_22:
[----:B------:R-:W-:-:S09]  /*2900*/  ULOP3.LUT UP0, URZ, UR9, 0x7, URZ, 0xc0, !UPT ;  /* 0x0000000709ff7892 */ /* 0x000fd2000f80c0ff */
[----:B------:R-:W-:Y:S05]  /*2910*/  BRA.U !UP0, `(.L_x_40) ;  /* 0x0000000908e07547 */ /* 0x000fea000b800000 */
[----:B------:R-:W-:-:S09]  /*2920*/  UISETP.GE.U32.AND UP0, UPT, UR17, 0x3, UPT ;  /* 0x000000031100788c */ /* 0x000fd2000bf06070 */
[----:B------:R-:W-:Y:S05]  /*2930*/  BRA.U !UP0, `(.L_x_41) ;  /* 0x0000000508887547 */ /* 0x000fea000b800000 */
[----:B-----5:R-:W-:-:S05]  /*2940*/  IMAD.WIDE.U32 R6, R5, 0x8, R8 ;  /* 0x0000000805067825 */ /* 0x020fca00078e0008 */
[----:B------:R-:W2:Y:S01]  /*2950*/  LD.E.64 R20, desc[UR10][R6.64] ;  /* 0x0000000a06147980 */ /* 0x000ea2000c101b00 */
[----:B0-----:R-:W0:Y:S01]  /*2960*/  MUFU.RCP64H R15, R13 ;  /* 0x0000000d000f7308 */ /* 0x001e220000001800 */
[----:B------:R-:W-:Y:S01]  /*2970*/  IMAD.MOV.U32 R14, RZ, RZ, 0x1 ;  /* 0x00000001ff0e7424 */ /* 0x000fe200078e00ff */
[----:B------:R-:W-:Y:S05]  /*2980*/  BSSY.RECONVERGENT B2, `(.L_x_42) ;  /* 0x0000011000027945 */ /* 0x000fea0003800200 */
        /* <DEDUP_REMOVED lines=13> */
[----:B------:R-:W-:Y:S02]  /*2a60*/  MOV R19, R13 ;  /* 0x0000000d00137202 */ /* 0x000fe40000000f00 */
[----:B------:R-:W-:-:S07]  /*2a70*/  MOV R2, 0x2a90 ;  /* 0x00002a9000027802 */ /* 0x000fce0000000f00 */
[----:B------:R-:W-:Y:S05]  /*2a80*/  CALL.REL.NOINC `($__internal_1_$__cuda_sm20_div_rn_f64_full) ;  /* 0x0000006c00dc7944 */ /* 0x000fea0003c00000 */
.L_x_43:
[----:B------:R-:W-:Y:S05]  /*2a90*/  BSYNC.RECONVERGENT B2 ;  /* 0x0000000000027941 */ /* 0x000fea0003800200 */
.L_x_42:
        /* <DEDUP_REMOVED lines=22> */
[----:B------:R-:W-:Y:S01]  /*2c00*/  IMAD.MOV.U32 R14, RZ, RZ, R16 ;  /* 0x000000ffff0e7224 */ /* 0x000fe200078e0010 */
[----:B------:R-:W-:-:S07]  /*2c10*/  MOV R15, R17 ;  /* 0x00000011000f7202 */ /* 0x000fce0000000f00 */
.L_x_45:
[----:B------:R-:W-:Y:S05]  /*2c20*/  BSYNC.RECONVERGENT B2 ;  /* 0x0000000000027941 */ /* 0x000fea0003800200 */
.L_x_44:
        /* <DEDUP_REMOVED lines=22> */
.L_x_47:
[----:B------:R-:W-:Y:S05]  /*2d90*/  BSYNC.RECONVERGENT B2 ;  /* 0x0000000000027941 */ /* 0x000fea0003800200 */
.L_x_46:
        /* <DEDUP_REMOVED lines=24> */
.L_x_49:
[----:B------:R-:W-:Y:S05]  /*2f20*/  BSYNC.RECONVERGENT B2 ;  /* 0x0000000000027941 */ /* 0x000fea0003800200 */
.L_x_48:
[----:B------:R1:W-:Y:S01]  /*2f30*/  ST.E.64 desc[UR10][R6.64+0x18], R14 ;  /* 0x0000180e06007985 */ /* 0x0003e2000c101b0a */
[----:B------:R-:W-:Y:S01]  /*2f40*/  DFMA R10, R14, R14, R10 ;  /* 0x0000000e0e0a722b */ /* 0x000fe2000000000a */
[----:B------:R-:W-:-:S10]  /*2f50*/  VIADD R5, R5, 0x4 ;  /* 0x0000000405057836 */ /* 0x000fd40000000000 */
.L_x_41:
[----:B------:R-:W-:-:S09]  /*2f60*/  ULOP3.LUT UP0, URZ, UR12, 0x3, URZ, 0xc0, !UPT ;  /* 0x000000030cff7892 */ /* 0x000fd2000f80c0ff */
[----:B------:R-:W-:Y:S05]  /*2f70*/  BRA.U !UP0, `(.L_x_40) ;  /* 0x0000000508487547 */ /* 0x000fea000b800000 */
[----:B-1----:R-:W-:-:S04]  /*2f80*/  LOP3.LUT R6, R4, 0x3, RZ, 0x3c, !PT ;  /* 0x0000000304067812 */ /* 0x002fc800078e3cff */
[----:B------:R-:W-:-:S04]  /*2f90*/  IADD3 R6, PT, PT, R6, UR15, RZ ;  /* 0x0000000f06067c10 */ /* 0x000fc8000fffe0ff */
[----:B------:R-:W-:-:S04]  /*2fa0*/  LOP3.LUT R2, R6, 0x3, RZ, 0xc0, !PT ;  /* 0x0000000306027812 */ /* 0x000fc800078ec0ff */
[----:B------:R-:W-:-:S13]  /*2fb0*/  ISETP.NE.AND P0, PT, R2, 0x1, PT ;  /* 0x000000010200780c */ /* 0x000fda0003f05270 */
[----:B------:R-:W-:Y:S05]  /*2fc0*/  @!P0 BRA `(.L_x_50) ;  /* 0x0000000000c88947 */ /* 0x000fea0003800000 */
[----:B0----5:R-:W-:-:S05]  /*2fd0*/  IMAD.WIDE.U32 R14, R5, 0x8, R8 ;  /* 0x00000008050e7825 */ /* 0x021fca00078e0008 */
[----:B------:R-:W2:Y:S01]  /*2fe0*/  LD.E.64 R20, desc[UR10][R14.64] ;  /* 0x0000000a0e147980 */ /* 0x000ea2000c101b00 */
[----:B------:R-:W0:Y:S01]  /*2ff0*/  MUFU.RCP64H R17, R13 ;  /* 0x0000000d00117308 */ /* 0x000e220000001800 */
        /* <DEDUP_REMOVED lines=18> */
.L_x_52:
[----:B------:R-:W-:Y:S05]  /*3120*/  BSYNC.RECONVERGENT B2 ;  /* 0x0000000000027941 */ /* 0x000fea0003800200 */
.L_x_51:
        /* <DEDUP_REMOVED lines=24> */
.L_x_54:
[----:B------:R-:W-:Y:S05]  /*32b0*/  BSYNC.RECONVERGENT B2 ;  /* 0x0000000000027941 */ /* 0x000fea0003800200 */
.L_x_53:
[----:B------:R1:W-:Y:S01]  /*32c0*/  ST.E.64 desc[UR10][R14.64+0x8], R18 ;  /* 0x000008120e007985 */ /* 0x0003e2000c101b0a */
[----:B------:R-:W-:Y:S01]  /*32d0*/  DFMA R10, R18, R18, R10 ;  /* 0x00000012120a722b */ /* 0x000fe2000000000a */
[----:B------:R-:W-:-:S10]  /*32e0*/  VIADD R5, R5, 0x2 ;  /* 0x0000000205057836 */ /* 0x000fd40000000000 */
.L_x_50:
[----:B------:R-:W-:-:S04]  /*32f0*/  LOP3.LUT R6, R6, 0x1, RZ, 0xc0, !PT ;  /* 0x0000000106067812 */ /* 0x000fc800078ec0ff */
[----:B------:R-:W-:-:S13]  /*3300*/  ISETP.NE.U32.AND P0, PT, R6, 0x1, PT ;  /* 0x000000010600780c */ /* 0x000fda0003f05070 */
[----:B------:R-:W-:Y:S05]  /*3310*/  @P0 BRA `(.L_x_40) ;  /* 0x0000000000600947 */ /* 0x000fea0003800000 */
[----:B-----5:R-:W-:-:S05]  /*3320*/  IMAD.WIDE.U32 R6, R5, 0x8, R8 ;  /* 0x0000000805067825 */ /* 0x020fca00078e0008 */
[----:B------:R-:W2:Y:S01]  /*3330*/  LD.E.64 R20, desc[UR10][R6.64] ;  /* 0x0000000a06147980 */ /* 0x000ea2000c101b00 */
[----:B01----:R-:W0:Y:S01]  /*3340*/  MUFU.RCP64H R15, R13 ;  /* 0x0000000d000f7308 */ /* 0x003e220000001800 */
[----:B------:R-:W-:Y:S01]  /*3350*/  MOV R14, 0x1 ;  /* 0x00000001000e7802 */ /* 0x000fe20000000f00 */
        /* <DEDUP_REMOVED lines=17> */
.L_x_56:
[----:B------:R-:W-:Y:S05]  /*3470*/  BSYNC.RECONVERGENT B2 ;  /* 0x0000000000027941 */ /* 0x000fea0003800200 */
.L_x_55:
[----:B------:R2:W-:Y:S01]  /*3480*/  ST.E.64 desc[UR10][R6.64], R16 ;  /* 0x0000001006007985 */ /* 0x0005e2000c101b0a */
[----:B------:R-:W-:-:S11]  /*3490*/  DFMA R10, R16, R16, R10 ;  /* 0x00000010100a722b */ /* 0x000fd6000000000a */
.L_x_40:
[----:B------:R-:W-:-:S04]  /*34a0*/  IMAD.U32 R25, RZ, RZ, UR18 ;  /* 0x00000012ff197e24 */ /* 0x000fc8000f8e00ff */
[----:B-----5:R-:W-:-:S05]  /*34b0*/  IMAD.WIDE.U32 R24, R25, 0x8, R8 ;  /* 0x0000000819187825 */ /* 0x020fca00078e0008 */
[----:B-12---:R-:W2:Y:S01]  /*34c0*/  LD.E.64 R6, desc[UR10][R24.64] ;  /* 0x0000000a18067980 */ /* 0x006ea2000c101b00 */
[----:B------:R-:W0:Y:S01]  /*34d0*/  MUFU.RSQ64H R21, R11 ;  /* 0x0000000b00157308 */ /* 0x000e220000001c00 */
[----:B------:R-:W-:Y:S01]  /*34e0*/  VIADD R20, R11, 0xfcb00000 ;  /* 0xfcb000000b147836 */ /* 0x000fe20000000000 */
[----:B------:R-:W-:Y:S01]  /*34f0*/  MOV R16, 0x0 ;  /* 0x0000000000107802 */ /* 0x000fe20000000f00 */
[----:B------:R-:W-:Y:S01]  /*3500*/  IMAD.MOV.U32 R17, RZ, RZ, 0x3fd80000 ;  /* 0x3fd80000ff117424 */ /* 0x000fe200078e00ff */
[----:B------:R-:W-:Y:S02]  /*3510*/  BSSY.RECONVERGENT B0, `(.L_x_57) ;  /* 0x0000016000007945 */ /* 0x000fe40003800200 */
[----:B------:R-:W-:Y:S01]  /*3520*/  ISETP.GE.U32.AND P1, PT, R20, 0x7ca00000, PT ;  /* 0x7ca000001400780c */ /* 0x000fe20003f26070 */
[----:B0-----:R-:W-:-:S08]  /*3530*/  DMUL R14, R20, R20 ;  /* 0x00000014140e7228 */ /* 0x001fd00000000000 */
[----:B------:R-:W-:-:S08]  /*3540*/  DFMA R14, -R14, R10, 1 ;  /* 0x3ff000000e0e742b */ /* 0x000fd0000000010a */
[----:B------:R-:W-:Y:S02]  /*3550*/  DFMA R16, R14, R16, 0.5 ;  /* 0x3fe000000e10742b */ /* 0x000fe40000000010 */
[----:B------:R-:W-:-:S08]  /*3560*/  DMUL R14, R20, R14 ;  /* 0x0000000e140e7228 */ /* 0x000fd00000000000 */
[----:B------:R-:W-:-:S08]  /*3570*/  DFMA R22, R16, R14, R20 ;  /* 0x0000000e1016722b */ /* 0x000fd00000000014 */
[----:B------:R-:W-:Y:S02]  /*3580*/  DMUL R16, R22, R10 ;  /* 0x0000000a16107228 */ /* 0x000fe40000000000 */
[----:B------:R-:W-:Y:S02]  /*3590*/  VIADD R19, R23, 0xfff00000 ;  /* 0xfff0000017137836 */ /* 0x000fe40000000000 */
[----:B------:R-:W-:-:S04]  /*35a0*/  IMAD.MOV.U32 R18, RZ, RZ, R22 ;  /* 0x000000ffff127224 */ /* 0x000fc800078e0016 */
[----:B------:R-:W-:-:S08]  /*35b0*/  DFMA R26, R16, -R16, R10 ;  /* 0x80000010101a722b */ /* 0x000fd0000000000a */
[----:B------:R-:W-:Y:S02]  /*35c0*/  DFMA R14, R26, R18, R16 ;  /* 0x000000121a0e722b */ /* 0x000fe40000000010 */
[----:B--2---:R-:W-:Y:S01]  /*35d0*/  DSETP.GE.AND P0, PT, R6, RZ, PT ;  /* 0x000000ff0600722a */ /* 0x004fe20003f06000 */
[----:B------:R-:W-:-:S13]  /*35e0*/  @!P1 BRA `(.L_x_58) ;  /* 0x0000000000209947 */ /* 0x000fda0003800000 */
[----:B------:R-:W-:Y:S01]  /*35f0*/  IMAD.MOV.U32 R2, RZ, RZ, R22 ;  /* 0x000000ffff027224 */ /* 0x000fe200078e0016 */
[----:B------:R-:W-:Y:S01]  /*3600*/  MOV R18, R26 ;  /* 0x0000001a00127202 */ /* 0x000fe20000000f00 */
[----:B------:R-:W-:Y:S01]  /*3610*/  IMAD.MOV.U32 R15, RZ, RZ, R27 ;  /* 0x000000ffff0f7224 */ /* 0x000fe200078e001b */
[----:B------:R-:W-:Y:S01]  /*3620*/  MOV R14, 0x3660 ;  /* 0x00003660000e7802 */ /* 0x000fe20000000f00 */
[----:B------:R-:W-:Y:S02]  /*3630*/  IMAD.MOV.U32 R22, RZ, RZ, R10 ;  /* 0x000000ffff167224 */ /* 0x000fe400078e000a */
[----:B------:R-:W-:-:S07]  /*3640*/  IMAD.MOV.U32 R21, RZ, RZ, R11 ;  /* 0x000000ffff157224 */ /* 0x000fce00078e000b */
[----:B------:R-:W-:Y:S05]  /*3650*/  CALL.REL.NOINC `($__internal_2_$__cuda_sm20_dsqrt_rn_f64_mediumpath_v1) ;  /* 0x0000006800707944 */ /* 0x000fea0003c00000 */
[----:B------:R-:W-:-:S07]  /*3660*/  IMAD.MOV.U32 R14, RZ, RZ, R2 ;  /* 0x000000ffff0e7224 */ /* 0x000fce00078e0002 */
.L_x_58:
[----:B------:R-:W-:Y:S05]  /*3670*/  BSYNC.RECONVERGENT B0 ;  /* 0x0000000000007941 */ /* 0x000fea0003800200 */
.L_x_57:
[----:B------:R-:W-:Y:S01]  /*3680*/  DADD R16, -RZ, -R14 ;  /* 0x00000000ff107229 */ /* 0x000fe2000000090e */
[----:B------:R-:W-:Y:S01]  /*3690*/  ULEA UR5, UR7, UR14, 0x3 ;  /* 0x0000000e07057291 */ /* 0x000fe2000f8e18ff */
[----:B------:R-:W-:-:S08]  /*36a0*/  MOV R5, RZ ;  /* 0x000000ff00057202 */ /* 0x000fd00000000f00 */
[----:B------:R-:W-:Y:S02]  /*36b0*/  FSEL R14, R14, R16, !P0 ;  /* 0x000000100e0e7208 */ /* 0x000fe40004000000 */
[----:B------:R-:W-:-:S06]  /*36c0*/  FSEL R15, R15, R17, !P0 ;  /* 0x000000110f0f7208 */ /* 0x000fcc0004000000 */
[----:B------:R-:W-:Y:S02]  /*36d0*/  DMUL R16, R14, R12 ;  /* 0x0000000c0e107228 */ /* 0x000fe40000000000 */
[C---:B------:R-:W-:Y:S01]  /*36e0*/  DADD R18, R6.reuse, -R14 ;  /* 0x0000000006127229 */ /* 0x040fe2000000080e */
[----:B------:R-:W-:Y:S01]  /*36f0*/  CS2R R12, SRZ ;  /* 0x00000000000c7805 */ /* 0x000fe2000001ff00 */
[----:B------:R-:W-:Y:S01]  /*3700*/  DFMA R10, -R6, R14, R10 ;  /* 0x0000000e060a722b */ /* 0x000fe2000000010a */
[----:B------:R-:W-:Y:S02]  /*3710*/  PRMT R6, RZ, 0x7610, R6 ;  /* 0x00007610ff067816 */ /* 0x000fe40000000006 */
[----:B------:R0:W-:Y:S01]  /*3720*/  STL.64 [UR5+0x1f8], R16 ;  /* 0x0001f810ff007987 */ /* 0x0001e20008100a05 */
[----:B------:R-:W-:-:S03]  /*3730*/  PRMT R7, RZ, 0x7610, R7 ;  /* 0x00007610ff077816 */ /* 0x000fc60000000007 */
[----:B------:R0:W-:Y:S04]  /*3740*/  ST.E.64 desc[UR10][R24.64], R18 ;  /* 0x0000001218007985 */ /* 0x0001e8000c101b0a */
.L_x_71:
[----:B------:R-:W-:-:S06]  /*3750*/  LEA R14, R5, UR14, 0x3 ;  /* 0x0000000e050e7c11 */ /* 0x000fcc000f8e18ff */
[----:B------:R-:W5:Y:S01]  /*3760*/  LDL.64 R14, [R14] ;  /* 0x000000000e0e7983 */ /* 0x000f620000100a00 */
[----:B------:R-:W-:Y:S01]  /*3770*/  ISETP.GE.U32.AND P0, PT, R5, 0xf, PT ;  /* 0x0000000f0500780c */ /* 0x000fe20003f06070 */
[C---:B------:R-:W-:Y:S01]  /*3780*/  IMAD.IADD R2, R6.reuse, 0x1, R3 ;  /* 0x0000000106027824 */ /* 0x040fe200078e0203 */
[C---:B0-----:R-:W-:Y:S01]  /*3790*/  IADD3 R16, PT, PT, R7.reuse, 0x1, RZ ;  /* 0x0000000107107810 */ /* 0x041fe20007ffe0ff */
[----:B------:R-:W-:Y:S01]  /*37a0*/  IMAD.U32 R17, RZ, RZ, UR15 ;  /* 0x0000000fff117e24 */ /* 0x000fe2000f8e00ff */
[----:B------:R-:W-:Y:S01]  /*37b0*/  PRMT R29, R7, 0x7610, R29 ;  /* 0x00007610071d7816 */ /* 0x000fe2000000001d */
[----:B------:R-:W-:Y:S01]  /*37c0*/  IMAD.MOV R2, RZ, RZ, -R2 ;  /* 0x000000ffff027224 */ /* 0x000fe200078e0a02 */
[----:B------:R-:W-:Y:S01]  /*37d0*/  CS2R R20, SRZ ;  /* 0x0000000000147805 */ /* 0x000fe2000001ff00 */
[----:B------:R-:W-:Y:S01]  /*37e0*/  VIADD R6, R6, 0x1 ;  /* 0x0000000106067836 */ /* 0x000fe20000000000 */
[----:B------:R-:W-:Y:S01]  /*37f0*/  PRMT R7, R16, 0x7610, R7 ;  /* 0x0000761010077816 */ /* 0x000fe20000000007 */
[----:B------:R-:W-:Y:S01]  /*3800*/  IMAD.MOV.U32 R35, RZ, RZ, RZ ;  /* 0x000000ffff237224 */ /* 0x000fe200078e00ff */
[----:B------:R-:W-:-:S04]  /*3810*/  PRMT R2, R2, 0x7710, RZ ;  /* 0x0000771002027816 */ /* 0x000fc800000000ff */
[----:B------:R-:W-:Y:S01]  /*3820*/  IADD3 R2, PT, PT, R17, 0x6, R2 ;  /* 0x0000000611027810 */ /* 0x000fe20007ffe002 */
[----:B------:R-:W-:Y:S06]  /*3830*/  @!P0 BRA `(.L_x_59) ;  /* 0x0000000000e88947 */ /* 0x000fec0003800000 */
[----:B------:R-:W-:Y:S01]  /*3840*/  VIADD R28, R5, 0x1 ;  /* 0x00000001051c7836 */ /* 0x000fe20000000000 */
[----:B------:R-:W-:Y:S01]  /*3850*/  CS2R R20, SRZ ;  /* 0x0000000000147805 */ /* 0x000fe2000001ff00 */
[----:B------:R-:W-:-:S03]  /*3860*/  IMAD.MOV.U32 R35, RZ, RZ, RZ ;  /* 0x000000ffff237224 */ /* 0x000fc600078e00ff */
[----:B------:R-:W-:-:S07]  /*3870*/  LOP3.LUT R28, R28, 0xfffffff0, RZ, 0xc0, !PT ;  /* 0xfffffff01c1c7812 */ /* 0x000fce00078ec0ff */
.L_x_60:
[----:B-----5:R-:W-:-:S04]  /*3880*/  IMAD.WIDE.U32 R18, R35, 0x8, R14 ;  /* 0x0000000823127825 */ /* 0x020fc800078e000e */
[----:B------:R-:W-:Y:S01]  /*3890*/  IMAD.WIDE.U32 R16, R35, 0x8, R8 ;  /* 0x0000000823107825 */ /* 0x000fe200078e0008 */
[----:B------:R-:W2:Y:S04]  /*38a0*/  LD.E.64 R24, desc[UR10][R18.64] ;  /* 0x0000000a12187980 */ /* 0x000ea8000c101b00 */
[----:B------:R-:W2:Y:S04]  /*38b0*/  LD.E.64 R22, desc[UR10][R16.64] ;  /* 0x0000000a10167980 */ /* 0x000ea8000c101b00 */
[----:B------:R-:W3:Y:S04]  /*38c0*/  LD.E.64 R30, desc[UR10][R18.64+0x8] ;  /* 0x0000080a121e7980 */ /* 0x000ee8000c101b00 */
[----:B------:R-:W3:Y:S04]  /*38d0*/  LD.E.64 R26, desc[UR10][R16.64+0x8] ;  /* 0x0000080a101a7980 */ /* 0x000ee8000c101b00 */
[----:B------:R-:W4:Y:S04]  /*38e0*/  LD.E.64 R32, desc[UR10][R18.64+0x78] ;  /* 0x0000780a12207980 */ /* 0x000f28000c101b00 */
[----:B------:R-:W4:Y:S01]  /*38f0*/  LD.E.64 R36, desc[UR10][R16.64+0x78] ;  /* 0x0000780a10247980 */ /* 0x000f22000c101b00 */
[----:B--2---:R-:W-:-:S03]  /*3900*/  DFMA R20, R24, R22, R20 ;  /* 0x000000161814722b */ /* 0x004fc60000000014 */
[----:B------:R-:W2:Y:S04]  /*3910*/  LD.E.64 R22, desc[UR10][R18.64+0x10] ;  /* 0x0000100a12167980 */ /* 0x000ea8000c101b00 */
[----:B------:R-:W2:Y:S01]  /*3920*/  LD.E.64 R24, desc[UR10][R16.64+0x10] ;  /* 0x0000100a10187980 */ /* 0x000ea2000c101b00 */
[----:B---3--:R-:W-:-:S03]  /*3930*/  DFMA R26, R30, R26, R20 ;  /* 0x0000001a1e1a722b */ /* 0x008fc60000000014 */
[----:B------:R-:W3:Y:S04]  /*3940*/  LD.E.64 R20, desc[UR10][R18.64+0x18] ;  /* 0x0000180a12147980 */ /* 0x000ee8000c101b00 */
[----:B------:R-:W3:Y:S01]  /*3950*/  LD.E.64 R30, desc[UR10][R16.64+0x18] ;  /* 0x0000180a101e7980 */ /* 0x000ee2000c101b00 */
        /* <DEDUP_REMOVED lines=30> */
[----:B------:R-:W-:Y:S01]  /*3b40*/  VIADD R35, R35, 0x10 ;  /* 0x0000001023237836 */ /* 0x000fe20000000000 */
[----:B--2---:R-:W-:Y:S02]  /*3b50*/  DFMA R30, R22, R30, R24 ;  /* 0x0000001e161e722b */ /* 0x004fe40000000018 */
[----:B------:R-:W2:Y:S04]  /*3b60*/  LD.E.64 R22, desc[UR10][R18.64+0x70] ;  /* 0x0000700a12167980 */ /* 0x000ea8000c101b00 */
[----:B------:R-:W2:Y:S02]  /*3b70*/  LD.E.64 R24, desc[UR10][R16.64+0x70] ;  /* 0x0000700a10187980 */ /* 0x000ea4000c101b00 */
[----:B---3--:R-:W-:Y:S01]  /*3b80*/  DFMA R20, R26, R20, R30 ;  /* 0x000000141a14722b */ /* 0x008fe2000000001e */
[----:B------:R-:W-:-:S07]  /*3b90*/  ISETP.NE.AND P0, PT, R35, R28, PT ;  /* 0x0000001c2300720c */ /* 0x000fce0003f05270 */
[----:B--2---:R-:W-:-:S08]  /*3ba0*/  DFMA R20, R22, R24, R20 ;  /* 0x000000181614722b */ /* 0x004fd00000000014 */
[----:B----4-:R-:W-:Y:S01]  /*3bb0*/  DFMA R20, R32, R36, R20 ;  /* 0x000000242014722b */ /* 0x010fe20000000014 */
[----:B------:R-:W-:Y:S10]  /*3bc0*/  @P0 BRA `(.L_x_60) ;  /* 0xfffffffc002c0947 */ /* 0x000ff4000383ffff */
[----:B------:R-:W-:-:S07]  /*3bd0*/  MOV R35, R28 ;  /* 0x0000001c00237202 */ /* 0x000fce0000000f00 */
.L_x_59:
[----:B------:R-:W-:-:S05]  /*3be0*/  VIADD R16, R5, 0x1 ;  /* 0x0000000105107836 */ /* 0x000fca0000000000 */
[----:B------:R-:W-:-:S13]  /*3bf0*/  LOP3.LUT P0, RZ, R16, 0xf, RZ, 0xc0, !PT ;  /* 0x0000000f10ff7812 */ /* 0x000fda000780c0ff */
[----:B------:R-:W-:Y:S05]  /*3c00*/  @!P0 BRA `(.L_x_61) ;  /* 0x0000000400148947 */ /* 0x000fea0003800000 */
[----:B------:R-:W-:-:S04]  /*3c10*/  LOP3.LUT R17, R7, 0xf, RZ, 0xc0, !PT ;  /* 0x0000000f07117812 */ /* 0x000fc800078ec0ff */
[C---:B------:R-:W-:Y:S01]  /*3c20*/  LOP3.LUT P1, RZ, R17.reuse, 0x7, RZ, 0xc0, !PT ;  /* 0x0000000711ff7812 */ /* 0x040fe2000782c0ff */
[----:B------:R-:W-:-:S05]  /*3c30*/  VIADD R16, R17, 0xffffffff ;  /* 0xffffffff11107836 */ /* 0x000fca0000000000 */
[----:B------:R-:W-:-:S13]  /*3c40*/  ISETP.GE.U32.AND P0, PT, R16, 0x7, PT ;  /* 0x000000071000780c */ /* 0x000fda0003f06070 */
[----:B------:R-:W-:Y:S05]  /*3c50*/  @!P0 BRA `(.L_x_62) ;  /* 0x00000000006c8947 */ /* 0x000fea0003800000 */
        /* <DEDUP_REMOVED lines=23> */
[----:B---3--:R-:W-:Y:S01]  /*3dd0*/  DFMA R24, R26, R24, R30 ;  /* 0x000000181a18722b */ /* 0x008fe2000000001e */
[----:B------:R-:W-:-:S07]  /*3de0*/  VIADD R35, R35, 0x8 ;  /* 0x0000000823237836 */ /* 0x000fce0000000000 */
[----:B--2---:R-:W-:-:S08]  /*3df0*/  DFMA R20, R20, R22, R24 ;  /* 0x000000161414722b */ /* 0x004fd00000000018 */
[----:B----4-:R-:W-:-:S11]  /*3e00*/  DFMA R20, R32, R36, R20 ;  /* 0x000000242014722b */ /* 0x010fd60000000014 */
.L_x_62:
[----:B------:R-:W-:Y:S05]  /*3e10*/  @!P1 BRA `(.L_x_61) ;  /* 0x0000000000909947 */ /* 0x000fea0003800000 */
[----:B------:R-:W-:-:S04]  /*3e20*/  LOP3.LUT R28, R6, 0xffff, RZ, 0xc0, !PT ;  /* 0x0000ffff061c7812 */ /* 0x000fc800078ec0ff */
[C---:B------:R-:W-:Y:S02]  /*3e30*/  LOP3.LUT R16, R28.reuse, 0x7, RZ, 0xc0, !PT ;  /* 0x000000071c107812 */ /* 0x040fe400078ec0ff */
[----:B------:R-:W-:-:S03]  /*3e40*/  LOP3.LUT P1, R28, R28, 0x3, RZ, 0xc0, !PT ;  /* 0x000000031c1c7812 */ /* 0x000fc6000782c0ff */
        /* <DEDUP_REMOVED lines=14> */
[----:B---3--:R-:W-:Y:S01]  /*3f30*/  DFMA R18, R18, R22, R30 ;  /* 0x000000161212722b */ /* 0x008fe2000000001e */
[----:B------:R-:W-:-:S07]  /*3f40*/  IADD3 R35, PT, PT, R35, 0x4, RZ ;  /* 0x0000000423237810 */ /* 0x000fce0007ffe0ff */
[----:B--2---:R-:W-:-:S08]  /*3f50*/  DFMA R20, R26, R20, R18 ;  /* 0x000000141a14722b */ /* 0x004fd00000000012 */
[----:B----4-:R-:W-:-:S11]  /*3f60*/  DFMA R20, R32, R36, R20 ;  /* 0x000000242014722b */ /* 0x010fd60000000014 */
.L_x_63:
[----:B------:R-:W-:Y:S05]  /*3f70*/  @!P1 BRA `(.L_x_61) ;  /* 0x0000000000389947 */ /* 0x000fea0003800000 */
[----:B-----5:R-:W-:-:S04]  /*3f80*/  IMAD.WIDE.U32 R14, R35, 0x8, R14 ;  /* 0x00000008230e7825 */ /* 0x020fc800078e000e */
[----:B------:R-:W-:Y:S01]  /*3f90*/  IMAD.WIDE.U32 R16, R35, 0x8, R8 ;  /* 0x0000000823107825 */ /* 0x000fe200078e0008 */
[----:B------:R-:W2:Y:S04]  /*3fa0*/  LD.E.64 R18, desc[UR10][R14.64] ;  /* 0x0000000a0e127980 */ /* 0x000ea8000c101b00 */
[----:B------:R-:W2:Y:S01]  /*3fb0*/  LD.E.64 R22, desc[UR10][R16.64] ;  /* 0x0000000a10167980 */ /* 0x000ea2000c101b00 */
[----:B------:R-:W-:Y:S01]  /*3fc0*/  ISETP.NE.AND P0, PT, R28, 0x1, PT ;  /* 0x000000011c00780c */ /* 0x000fe20003f05270 */
[----:B--2---:R-:W-:-:S12]  /*3fd0*/  DFMA R20, R18, R22, R20 ;  /* 0x000000161214722b */ /* 0x004fd80000000014 */
[----:B------:R-:W-:Y:S05]  /*3fe0*/  @!P0 BRA `(.L_x_61) ;  /* 0x00000000001c8947 */ /* 0x000fea0003800000 */
[----:B------:R-:W-:Y:S01]  /*3ff0*/  ISETP.NE.AND P0, PT, R28, 0x2, PT ;  /* 0x000000021c00780c */ /* 0x000fe20003f05270 */
[----:B------:R-:W2:Y:S04]  /*4000*/  LD.E.64 R18, desc[UR10][R14.64+0x8] ;  /* 0x0000080a0e127980 */ /* 0x000ea8000c101b00 */
[----:B------:R-:W2:Y:S08]  /*4010*/  LD.E.64 R22, desc[UR10][R16.64+0x8] ;  /* 0x0000080a10167980 */ /* 0x000eb0000c101b00 */
[----:B------:R-:W3:Y:S04]  /*4020*/  @P0 LD.E.64 R24, desc[UR10][R14.64+0x10] ;  /* 0x0000100a0e180980 */ /* 0x000ee8000c101b00 */
[----:B------:R-:W3:Y:S01]  /*4030*/  @P0 LD.E.64 R26, desc[UR10][R16.64+0x10] ;  /* 0x0000100a101a0980 */ /* 0x000ee2000c101b00 */
[----:B--2---:R-:W-:-:S08]  /*4040*/  DFMA R20, R18, R22, R20 ;  /* 0x000000161214722b */ /* 0x004fd00000000014 */
[----:B---3--:R-:W-:-:S11]  /*4050*/  @P0 DFMA R20, R24, R26, R20 ;  /* 0x0000001a1814022b */ /* 0x008fd60000000014 */
.L_x_61:
[----:B------:R-:W-:-:S06]  /*4060*/  UIADD3 UR5, UPT, UPT, UR7, -0x2, URZ ;  /* 0xfffffffe07057890 */ /* 0x000fcc000fffe0ff */
[----:B------:R-:W-:-:S13]  /*4070*/  ISETP.GE.AND P0, PT, R5, UR5, PT ;  /* 0x0000000505007c0c */ /* 0x000fda000bf06270 */
[----:B------:R-:W-:Y:S05]  /*4080*/  @P0 BRA `(.L_x_64) ;  /* 0x0000000c00340947 */ /* 0x000fea0003800000 */
[----:B------:R-:W0:Y:S01]  /*4090*/  LDC R16, c[0x0][0x390] ;  /* 0x0000e400ff107b82 */ /* 0x000e220000000800 */
[--C-:B------:R-:W-:Y:S01]  /*40a0*/  IMAD.MOV.U32 R31, RZ, RZ, R5.reuse ;  /* 0x000000ffff1f7224 */ /* 0x100fe200078e0005 */
[C-C-:B0----5:R-:W-:Y:S02]  /*40b0*/  IADD3 R14, PT, PT, R16.reuse, -UR4, -R5.reuse ;  /* 0x80000004100e7c10 */ /* 0x161fe4000fffe805 */
[----:B------:R-:W-:-:S03]  /*40c0*/  IADD3 R16, PT, PT, R16, -UR4, -R5 ;  /* 0x8000000410107c10 */ /* 0x000fc6000fffe805 */
[----:B------:R-:W-:Y:S02]  /*40d0*/  VIADD R15, R14, 0xfffffffd ;  /* 0xfffffffd0e0f7836 */ /* 0x000fe40000000000 */
[----:B------:R-:W-:-:S03]  /*40e0*/  VIADD R16, R16, 0xfffffffe ;  /* 0xfffffffe10107836 */ /* 0x000fc60000000000 */
[----:B------:R-:W-:Y:S02]  /*40f0*/  ISETP.GE.U32.AND P0, PT, R15, 0xf, PT ;  /* 0x0000000f0f00780c */ /* 0x000fe40003f06070 */
[----:B------:R-:W-:-:S11]  /*4100*/  LOP3.LUT P1, RZ, R16, 0xf, RZ, 0xc0, !PT ;  /* 0x0000000f10ff7812 */ /* 0x000fd6000782c0ff */
[----:B------:R-:W-:Y:S05]  /*4110*/  @!P0 BRA `(.L_x_65) ;  /* 0x0000000400688947 */ /* 0x000fea0003800000 */
[----:B------:R-:W-:Y:S01]  /*4120*/  VIADD R28, R14, 0xfffffffe ;  /* 0xfffffffe0e1c7836 */ /* 0x000fe20000000000 */
[----:B------:R-:W-:Y:S01]  /*4130*/  MOV R33, RZ ;  /* 0x000000ff00217202 */ /* 0x000fe20000000f00 */
[----:B------:R-:W-:-:S03]  /*4140*/  IMAD.MOV.U32 R31, RZ, RZ, R5 ;  /* 0x000000ffff1f7224 */ /* 0x000fc600078e0005 */
[----:B------:R-:W-:-:S07]  /*4150*/  LOP3.LUT R28, R28, 0xfffffff0, RZ, 0xc0, !PT ;  /* 0xfffffff01c1c7812 */ /* 0x000fce00078ec0ff */
.L_x_66:
[----:B------:R-:W-:-:S05]  /*4160*/  LEA R30, R31, UR14, 0x3 ;  /* 0x0000000e1f1e7c11 */ /* 0x000fca000f8e18ff */
[----:B------:R-:W2:Y:S01]  /*4170*/  LDL.64 R34, [R30+0x8] ;  /* 0x000008001e227983 */ /* 0x000ea20000100a00 */
[----:B------:R-:W-:-:S03]  /*4180*/  IMAD.WIDE.U32 R14, R31, 0x8, R8 ;  /* 0x000000081f0e7825 */ /* 0x000fc600078e0008 */
[----:B------:R-:W3:Y:S04]  /*4190*/  LDL.64 R22, [R30+0x10] ;  /* 0x000010001e167983 */ /* 0x000ee80000100a00 */
[----:B------:R-:W4:Y:S04]  /*41a0*/  LDL.64 R36, [R30+0x18] ;  /* 0x000018001e247983 */ /* 0x000f280000100a00 */
[----:B------:R-:W5:Y:S04]  /*41b0*/  LD.E.64 R24, desc[UR10][R14.64+0x8] ;  /* 0x0000080a0e187980 */ /* 0x000f68000c101b00 */
[----:B------:R-:W5:Y:S04]  /*41c0*/  LD.E.64 R18, desc[UR10][R14.64+0x10] ;  /* 0x0000100a0e127980 */ /* 0x000f68000c101b00 */
[----:B------:R-:W5:Y:S01]  /*41d0*/  LDL.64 R26, [R30+0x20] ;  /* 0x000020001e1a7983 */ /* 0x000f620000100a00 */
[----:B--2---:R-:W-:-:S05]  /*41e0*/  IMAD.WIDE.U32 R34, R5, 0x8, R34 ;  /* 0x0000000805227825 */ /* 0x004fca00078e0022 */
[----:B------:R-:W5:Y:S01]  /*41f0*/  LD.E.64 R16, desc[UR10][R34.64] ;  /* 0x0000000a22107980 */ /* 0x000f62000c101b00 */
[----:B---3--:R-:W-:-:S06]  /*4200*/  IMAD.WIDE.U32 R22, R5, 0x8, R22 ;  /* 0x0000000805167825 */ /* 0x008fcc00078e0016 */
[----:B------:R-:W2:Y:S01]  /*4210*/  LD.E.64 R22, desc[UR10][R22.64] ;  /* 0x0000000a16167980 */ /* 0x000ea2000c101b00 */
[----:B----4-:R-:W-:-:S03]  /*4220*/  IMAD.WIDE.U32 R36, R5, 0x8, R36 ;  /* 0x0000000805247825 */ /* 0x010fc600078e0024 */
[----:B------:R-:W3:Y:S01]  /*4230*/  LDL.64 R34, [R30+0x28] ;  /* 0x000028001e227983 */ /* 0x000ee20000100a00 */
[----:B-----5:R-:W-:-:S03]  /*4240*/  DFMA R24, R16, R24, R20 ;  /* 0x000000181018722b */ /* 0x020fc60000000014 */
[----:B------:R-:W4:Y:S04]  /*4250*/  LD.E.64 R16, desc[UR10][R36.64] ;  /* 0x0000000a24107980 */ /* 0x000f28000c101b00 */
[----:B------:R-:W4:Y:S01]  /*4260*/  LD.E.64 R20, desc[UR10][R14.64+0x18] ;  /* 0x0000180a0e147980 */ /* 0x000f22000c101b00 */
[----:B--2---:R-:W-:Y:S01]  /*4270*/  DFMA R18, R22, R18, R24 ;  /* 0x000000121612722b */ /* 0x004fe20000000018 */
[C---:B------:R-:W-:Y:S02]  /*4280*/  IMAD.WIDE.U32 R26, R5.reuse, 0x8, R26 ;  /* 0x00000008051a7825 */ /* 0x040fe400078e001a */
[----:B------:R-:W2:Y:S02]  /*4290*/  LD.E.64 R24, desc[UR10][R14.64+0x20] ;  /* 0x0000200a0e187980 */ /* 0x000ea4000c101b00 */
[----:B---3--:R-:W-:-:S02]  /*42a0*/  IMAD.WIDE.U32 R34, R5, 0x8, R34 ;  /* 0x0000000805227825 */ /* 0x008fc400078e0022 */
[----:B------:R-:W3:Y:S04]  /*42b0*/  LDL.64 R36, [R30+0x38] ;  /* 0x000038001e247983 */ /* 0x000ee80000100a00 */
[----:B------:R-:W5:Y:S04]  /*42c0*/  LD.E.64 R22, desc[UR10][R34.64] ;  /* 0x0000000a22167980 */ /* 0x000f68000c101b00 */
[----:B------:R-:W5:Y:S01]  /*42d0*/  LDL.64 R34, [R30+0x50] ;  /* 0x000050001e227983 */ /* 0x000f620000100a00 */
[----:B----4-:R-:W-:-:S03]  /*42e0*/  DFMA R20, R16, R20, R18 ;  /* 0x000000141014722b */ /* 0x010fc60000000012 */
[----:B------:R-:W2:Y:S04]  /*42f0*/  LD.E.64 R18, desc[UR10][R26.64] ;  /* 0x0000000a1a127980 */ /* 0x000ea8000c101b00 */
[----:B------:R-:W4:Y:S01]  /*4300*/  LDL.64 R16, [R30+0x30] ;  /* 0x000030001e107983 */ /* 0x000f220000100a00 */
[----:B---3--:R-:W-:-:S03]  /*4310*/  IMAD.WIDE.U32 R36, R5, 0x8, R36 ;  /* 0x0000000805247825 */ /* 0x008fc600078e0024 */
[----:B------:R-:W3:Y:S01]  /*4320*/  LDL.64 R26, [R30+0x40] ;  /* 0x000040001e1a7983 */ /* 0x000ee20000100a00 */
[----:B--2---:R-:W-:-:S03]  /*4330*/  DFMA R24, R18, R24, R20 ;  /* 0x000000181218722b */ /* 0x004fc60000000014 */
[----:B------:R-:W5:Y:S01]  /*4340*/  LD.E.64 R18, desc[UR10][R14.64+0x28] ;  /* 0x0000280a0e127980 */ /* 0x000f62000c101b00 */
[----:B----4-:R-:W-:-:S03]  /*4350*/  IMAD.WIDE.U32 R38, R5, 0x8, R16 ;  /* 0x0000000805267825 */ /* 0x010fc600078e0010 */
[----:B------:R-:W2:Y:S04]  /*4360*/  LD.E.64 R20, desc[UR10][R14.64+0x30] ;  /* 0x0000300a0e147980 */ /* 0x000ea8000c101b00 */
[----:B------:R-:W2:Y:S01]  /*4370*/  LD.E.64 R16, desc[UR10][R38.64] ;  /* 0x0000000a26107980 */ /* 0x000ea2000c101b00 */
[----:B-----5:R-:W-:-:S03]  /*4380*/  DFMA R18, R22, R18, R24 ;  /* 0x000000121612722b */ /* 0x020fc60000000018 */
[----:B------:R-:W4:Y:S01]  /*4390*/  LD.E.64 R22, desc[UR10][R14.64+0x38] ;  /* 0x0000380a0e167980 */ /* 0x000f22000c101b00 */
[----:B---3--:R-:W-:-:S03]  /*43a0*/  IMAD.WIDE.U32 R26, R5, 0x8, R26 ;  /* 0x00000008051a7825 */ /* 0x008fc600078e001a */
[----:B------:R-:W3:Y:S01]  /*43b0*/  LD.E.64 R24, desc[UR10][R14.64+0x48] ;  /* 0x0000480a0e187980 */ /* 0x000ee2000c101b00 */
[----:B--2---:R-:W-:-:S03]  /*43c0*/  DFMA R20, R16, R20, R18 ;  /* 0x000000141014722b */ /* 0x004fc60000000012 */
[----:B------:R-:W4:Y:S04]  /*43d0*/  LD.E.64 R18, desc[UR10][R36.64] ;  /* 0x0000000a24127980 */ /* 0x000f28000c101b00 */
[----:B------:R-:W2:Y:S01]  /*43e0*/  LDL.64 R16, [R30+0x48] ;  /* 0x000048001e107983 */ /* 0x000ea20000100a00 */
[----:B----4-:R-:W-:-:S03]  /*43f0*/  DFMA R22, R18, R22, R20 ;  /* 0x000000161216722b */ /* 0x010fc60000000014 */
[----:B------:R-:W4:Y:S04]  /*4400*/  LD.E.64 R18, desc[UR10][R14.64+0x40] ;  /* 0x0000400a0e127980 */ /* 0x000f28000c101b00 */
[----:B------:R-:W4:Y:S01]  /*4410*/  LD.E.64 R20, desc[UR10][R26.64] ;  /* 0x0000000a1a147980 */ /* 0x000f22000c101b00 */
[----:B--2---:R-:W-:-:S05]  /*4420*/  IMAD.WIDE.U32 R38, R5, 0x8, R16 ;  /* 0x0000000805267825 */ /* 0x004fca00078e0010 */
[----:B------:R-:W3:Y:S01]  /*4430*/  LD.E.64 R16, desc[UR10][R38.64] ;  /* 0x0000000a26107980 */ /* 0x000ee2000c101b00 */
[----:B------:R-:W-:-:S03]  /*4440*/  IMAD.WIDE.U32 R34, R5, 0x8, R34 ;  /* 0x0000000805227825 */ /* 0x000fc600078e0022 */
[----:B------:R-:W2:Y:S01]  /*4450*/  LD.E.64 R26, desc[UR10][R14.64+0x60] ;  /* 0x0000600a0e1a7980 */ /* 0x000ea2000c101b00 */
[----:B----4-:R-:W-:-:S03]  /*4460*/  DFMA R18, R20, R18, R22 ;  /* 0x000000121412722b */ /* 0x010fc60000000016 */
[----:B------:R-:W4:Y:S04]  /*4470*/  LDL.64 R20, [R30+0x58] ;  /* 0x000058001e147983 */ /* 0x000f280000100a00 */
[----:B------:R-:W5:Y:S01]  /*4480*/  LDL.64 R22, [R30+0x60] ;  /* 0x000060001e167983 */ /* 0x000f620000100a00 */
[----:B---3--:R-:W-:-:S03]  /*4490*/  DFMA R24, R16, R24, R18 ;  /* 0x000000181018722b */ /* 0x008fc60000000012 */
[----:B------:R-:W3:Y:S04]  /*44a0*/  LD.E.64 R16, desc[UR10][R14.64+0x50] ;  /* 0x0000500a0e107980 */ /* 0x000ee8000c101b00 */
[----:B------:R-:W3:Y:S01]  /*44b0*/  LD.E.64 R18, desc[UR10][R34.64] ;  /* 0x0000000a22127980 */ /* 0x000ee2000c101b00 */
[----:B----4-:R-:W-:-:S06]  /*44c0*/  IMAD.WIDE.U32 R20, R5, 0x8, R20 ;  /* 0x0000000805147825 */ /* 0x010fcc00078e0014 */
[----:B------:R-:W4:Y:S01]  /*44d0*/  LD.E.64 R20, desc[UR10][R20.64] ;  /* 0x0000000a14147980 */ /* 0x000f22000c101b00 */
[----:B-----5:R-:W-:-:S03]  /*44e0*/  IMAD.WIDE.U32 R36, R5, 0x8, R22 ;  /* 0x0000000805247825 */ /* 0x020fc600078e0016 */
[----:B------:R-:W5:Y:S01]  /*44f0*/  LDL.64 R22, [R30+0x68] ;  /* 0x000068001e167983 */ /* 0x000f620000100a00 */
[----:B---3--:R-:W-:-:S03]  /*4500*/  DFMA R16, R18, R16, R24 ;  /* 0x000000101210722b */ /* 0x008fc60000000018 */
[----:B------:R-:W4:Y:S04]  /*4510*/  LD.E.64 R18, desc[UR10][R14.64+0x58] ;  /* 0x0000580a0e127980 */ /* 0x000f28000c101b00 */
[----:B------:R-:W2:Y:S01]  /*4520*/  LD.E.64 R24, desc[UR10][R36.64] ;  /* 0x0000000a24187980 */ /* 0x000ea2000c101b00 */
[----:B-----5:R-:W-:Y:S01]  /*4530*/  IMAD.WIDE.U32 R22, R5, 0x8, R22 ;  /* 0x0000000805167825 */ /* 0x020fe200078e0016 */
[----:B----4-:R-:W-:Y:S02]  /*4540*/  DFMA R16, R20, R18, R16 ;  /* 0x000000121410722b */ /* 0x010fe40000000010 */
[----:B------:R-:W3:Y:S04]  /*4550*/  LDL.64 R18, [R30+0x70] ;  /* 0x000070001e127983 */ /* 0x000ee80000100a00 */
[----:B------:R-:W4:Y:S02]  /*4560*/  LD.E.64 R22, desc[UR10][R22.64] ;  /* 0x0000000a16167980 */ /* 0x000f24000c101b00 */
[----:B--2---:R-:W-:-:S02]  /*4570*/  DFMA R24, R24, R26, R16 ;  /* 0x0000001a1818722b */ /* 0x004fc40000000010 */
[----:B------:R-:W4:Y:S04]  /*4580*/  LD.E.64 R16, desc[UR10][R14.64+0x68] ;  /* 0x0000680a0e107980 */ /* 0x000f28000c101b00 */
[----:B------:R-:W2:Y:S04]  /*4590*/  LDL.64 R20, [R30+0x78] ;  /* 0x000078001e147983 */ /* 0x000ea80000100a00 */
[----:B------:R-:W5:Y:S01]  /*45a0*/  LDL.64 R26, [R30+0x80] ;  /* 0x000080001e1a7983 */ /* 0x000f620000100a00 */
[----:B---3--:R-:W-:-:S06]  /*45b0*/  IMAD.WIDE.U32 R18, R5, 0x8, R18 ;  /* 0x0000000805127825 */ /* 0x008fcc00078e0012 */
[----:B------:R-:W3:Y:S01]  /*45c0*/  LD.E.64 R18, desc[UR10][R18.64] ;  /* 0x0000000a12127980 */ /* 0x000ee2000c101b00 */
[----:B----4-:R-:W-:-:S03]  /*45d0*/  DFMA R24, R22, R16, R24 ;  /* 0x000000101618722b */ /* 0x010fc60000000018 */
[----:B------:R-:W3:Y:S01]  /*45e0*/  LD.E.64 R16, desc[UR10][R14.64+0x70] ;  /* 0x0000700a0e107980 */ /* 0x000ee2000c101b00 */
[----:B--2---:R-:W-:-:S03]  /*45f0*/  IMAD.WIDE.U32 R34, R5, 0x8, R20 ;  /* 0x0000000805227825 */ /* 0x004fc600078e0014 */
[----:B------:R-:W2:Y:S01]  /*4600*/  LD.E.64 R20, desc[UR10][R14.64+0x78] ;  /* 0x0000780a0e147980 */ /* 0x000ea2000c101b00 */
[----:B-----5:R-:W-:-:S03]  /*4610*/  IMAD.WIDE.U32 R26, R5, 0x8, R26 ;  /* 0x00000008051a7825 */ /* 0x020fc600078e001a */
[----:B------:R-:W2:Y:S04]  /*4620*/  LD.E.64 R34, desc[UR10][R34.64] ;  /* 0x0000000a22227980 */ /* 0x000ea8000c101b00 */
[----:B------:R-:W4:Y:S04]  /*4630*/  LD.E.64 R22, desc[UR10][R14.64+0x80] ;  /* 0x0000800a0e167980 */ /* 0x000f28000c101b00 */
[----:B------:R-:W4:Y:S01]  /*4640*/  LD.E.64 R26, desc[UR10][R26.64] ;  /* 0x0000000a1a1a7980 */ /* 0x000f22000c101b00 */
[----:B------:R-:W-:-:S05]  /*4650*/  VIADD R33, R33, 0x10 ;  /* 0x0000001021217836 */ /* 0x000fca0000000000 */
[----:B------:R-:W-:Y:S01]  /*4660*/  ISETP.NE.AND P0, PT, R33, R28, PT ;  /* 0x0000001c2100720c */ /* 0x000fe20003f05270 */
[----:B------:R-:W-:Y:S01]  /*4670*/  VIADD R31, R31, 0x10 ;  /* 0x000000101f1f7836 */ /* 0x000fe20000000000 */
[----:B---3--:R-:W-:-:S08]  /*4680*/  DFMA R16, R18, R16, R24 ;  /* 0x000000101210722b */ /* 0x008fd00000000018 */
[----:B--2---:R-:W-:-:S08]  /*4690*/  DFMA R20, R34, R20, R16 ;  /* 0x000000142214722b */ /* 0x004fd00000000010 */
[----:B----4-:R-:W-:Y:S01]  /*46a0*/  DFMA R20, R26, R22, R20 ;  /* 0x000000161a14722b */ /* 0x010fe20000000014 */
[----:B------:R-:W-:Y:S10]  /*46b0*/  @P0 BRA `(.L_x_66) ;  /* 0xfffffff800a80947 */ /* 0x000ff4000383ffff */
.L_x_65:
[----:B------:R-:W-:Y:S05]  /*46c0*/  @!P1 BRA `(.L_x_64) ;  /* 0x0000000400a49947 */ /* 0x000fea0003800000 */
[----:B------:R-:W-:-:S05]  /*46d0*/  IMAD.IADD R29, R29, 0x1, R0 ;  /* 0x000000011d1d7824 */ /* 0x000fca00078e0200 */
[----:B------:R-:W-:-:S13]  /*46e0*/  R2UR UR5, R29 ;  /* 0x000000001d0572ca */ /* 0x000fda00000e0000 */
[----:B------:R-:W-:-:S04]  /*46f0*/  UIADD3 UR5, UPT, UPT, URZ, -UR5, URZ ;  /* 0x80000005ff057290 */ /* 0x000fc8000fffe0ff */
[----:B------:R-:W-:-:S04]  /*4700*/  UPRMT UR5, UR5, 0x7710, URZ ;  /* 0x0000771005057896 */ /* 0x000fc800080000ff */
[----:B------:R-:W-:-:S04]  /*4710*/  UIADD3 UR5, UPT, UPT, UR15, 0xe, UR5 ;  /* 0x0000000e0f057890 */ /* 0x000fc8000fffe005 */
[----:B------:R-:W-:-:S04]  /*4720*/  ULOP3.LUT UR5, UR5, 0xf, URZ, 0xc0, !UPT ;  /* 0x0000000f05057892 */ /* 0x000fc8000f8ec0ff */
[----:B------:R-:W-:Y:S02]  /*4730*/  UIADD3 UR8, UPT, UPT, UR5, -0x1, URZ ;  /* 0xffffffff05087890 */ /* 0x000fe4000fffe0ff */
[----:B------:R-:W-:Y:S02]  /*4740*/  ULOP3.LUT UP1, URZ, UR5, 0x7, URZ, 0xc0, !UPT ;  /* 0x0000000705ff7892 */ /* 0x000fe4000f82c0ff */
[----:B------:R-:W-:-:S09]  /*4750*/  UISETP.GE.U32.AND UP0, UPT, UR8, 0x7, UPT ;  /* 0x000000070800788c */ /* 0x000fd2000bf06070 */
[----:B------:R-:W-:Y:S05]  /*4760*/  BRA.U !UP0, `(.L_x_67) ;  /* 0x0000000108ac7547 */ /* 0x000fea000b800000 */
[----:B------:R-:W-:-:S05]  /*4770*/  LEA R30, R31, UR14, 0x3 ;  /* 0x0000000e1f1e7c11 */ /* 0x000fca000f8e18ff */
[----:B------:R-:W2:Y:S04]  /*4780*/  LDL.64 R26, [R30+0x8] ;  /* 0x000008001e1a7983 */ /* 0x000ea80000100a00 */
[----:B------:R-:W3:Y:S04]  /*4790*/  LDL.64 R22, [R30+0x10] ;  /* 0x000010001e167983 */ /* 0x000ee80000100a00 */
[----:B------:R-:W4:Y:S01]  /*47a0*/  LDL.64 R34, [R30+0x18] ;  /* 0x000018001e227983 */ /* 0x000f220000100a00 */
[----:B------:R-:W-:-:S03]  /*47b0*/  IMAD.WIDE.U32 R14, R31, 0x8, R8 ;  /* 0x000000081f0e7825 */ /* 0x000fc600078e0008 */
[----:B------:R-:W5:Y:S04]  /*47c0*/  LDL.64 R28, [R30+0x20] ;  /* 0x000020001e1c7983 */ /* 0x000f680000100a00 */
[----:B------:R-:W5:Y:S04]  /*47d0*/  LD.E.64 R24, desc[UR10][R14.64+0x8] ;  /* 0x0000080a0e187980 */ /* 0x000f68000c101b00 */
[----:B------:R-:W5:Y:S04]  /*47e0*/  LD.E.64 R32, desc[UR10][R14.64+0x10] ;  /* 0x0000100a0e207980 */ /* 0x000f68000c101b00 */
[----:B------:R-:W5:Y:S01]  /*47f0*/  LD.E.64 R18, desc[UR10][R14.64+0x18] ;  /* 0x0000180a0e127980 */ /* 0x000f62000c101b00 */
[----:B--2---:R-:W-:-:S06]  /*4800*/  IMAD.WIDE.U32 R26, R5, 0x8, R26 ;  /* 0x00000008051a7825 */ /* 0x004fcc00078e001a */
[----:B------:R-:W2:Y:S01]  /*4810*/  LD.E.64 R26, desc[UR10][R26.64] ;  /* 0x0000000a1a1a7980 */ /* 0x000ea2000c101b00 */
[----:B---3--:R-:W-:-:S06]  /*4820*/  IMAD.WIDE.U32 R22, R5, 0x8, R22 ;  /* 0x0000000805167825 */ /* 0x008fcc00078e0016 */
[----:B------:R-:W3:Y:S01]  /*4830*/  LD.E.64 R22, desc[UR10][R22.64] ;  /* 0x0000000a16167980 */ /* 0x000ee2000c101b00 */
[----:B----4-:R-:W-:-:S05]  /*4840*/  IMAD.WIDE.U32 R34, R5, 0x8, R34 ;  /* 0x0000000805227825 */ /* 0x010fca00078e0022 */
[----:B------:R-:W4:Y:S01]  /*4850*/  LD.E.64 R16, desc[UR10][R34.64] ;  /* 0x0000000a22107980 */ /* 0x000f22000c101b00 */
[----:B-----5:R-:W-:-:S06]  /*4860*/  IMAD.WIDE.U32 R28, R5, 0x8, R28 ;  /* 0x00000008051c7825 */ /* 0x020fcc00078e001c */
[----:B------:R-:W5:Y:S04]  /*4870*/  LD.E.64 R28, desc[UR10][R28.64] ;  /* 0x0000000a1c1c7980 */ /* 0x000f68000c101b00 */
[----:B------:R-:W5:Y:S01]  /*4880*/  LD.E.64 R34, desc[UR10][R14.64+0x40] ;  /* 0x0000400a0e227980 */ /* 0x000f62000c101b00 */
[----:B--2---:R-:W-:-:S03]  /*4890*/  DFMA R24, R26, R24, R20 ;  /* 0x000000181a18722b */ /* 0x004fc60000000014 */
[----:B------:R-:W2:Y:S04]  /*48a0*/  LDL.64 R20, [R30+0x28] ;  /* 0x000028001e147983 */ /* 0x000ea80000100a00 */
[----:B------:R-:W5:Y:S01]  /*48b0*/  LD.E.64 R26, desc[UR10][R14.64+0x20] ;  /* 0x0000200a0e1a7980 */ /* 0x000f62000c101b00 */
[----:B---3--:R-:W-:-:S03]  /*48c0*/  DFMA R32, R22, R32, R24 ;  /* 0x000000201620722b */ /* 0x008fc60000000018 */
[----:B------:R-:W3:Y:S04]  /*48d0*/  LDL.64 R22, [R30+0x30] ;  /* 0x000030001e167983 */ /* 0x000ee80000100a00 */
[----:B------:R-:W3:Y:S01]  /*48e0*/  LDL.64 R24, [R30+0x38] ;  /* 0x000038001e187983 */ /* 0x000ee20000100a00 */
[----:B----4-:R-:W-:-:S03]  /*48f0*/  DFMA R16, R16, R18, R32 ;  /* 0x000000121010722b */ /* 0x010fc60000000020 */
[----:B------:R-:W4:Y:S01]  /*4900*/  LDL.64 R18, [R30+0x40] ;  /* 0x000040001e127983 */ /* 0x000f220000100a00 */
[----:B--2---:R-:W-:-:S04]  /*4910*/  IMAD.WIDE.U32 R20, R5, 0x8, R20 ;  /* 0x0000000805147825 */ /* 0x004fc800078e0014 */
[----:B-----5:R-:W-:Y:S02]  /*4920*/  DFMA R26, R28, R26, R16 ;  /* 0x0000001a1c1a722b */ /* 0x020fe40000000010 */
[----:B------:R-:W2:Y:S04]  /*4930*/  LD.E.64 R16, desc[UR10][R14.64+0x28] ;  /* 0x0000280a0e107980 */ /* 0x000ea8000c101b00 */
[----:B------:R-:W2:Y:S01]  /*4940*/  LD.E.64 R20, desc[UR10][R20.64] ;  /* 0x0000000a14147980 */ /* 0x000ea2000c101b00 */
[----:B---3--:R-:W-:-:S03]  /*4950*/  IMAD.WIDE.U32 R36, R5, 0x8, R22 ;  /* 0x0000000805247825 */ /* 0x008fc600078e0016 */
[----:B------:R-:W3:Y:S01]  /*4960*/  LD.E.64 R22, desc[UR10][R14.64+0x30] ;  /* 0x0000300a0e167980 */ /* 0x000ee2000c101b00 */
[----:B------:R-:W-:-:S03]  /*4970*/  IMAD.WIDE.U32 R32, R5, 0x8, R24 ;  /* 0x0000000805207825 */ /* 0x000fc600078e0018 */
[----:B------:R-:W3:Y:S01]  /*4980*/  LD.E.64 R28, desc[UR10][R36.64] ;  /* 0x0000000a241c7980 */ /* 0x000ee2000c101b00 */
[----:B----4-:R-:W-:-:S03]  /*4990*/  IMAD.WIDE.U32 R18, R5, 0x8, R18 ;  /* 0x0000000805127825 */ /* 0x010fc600078e0012 */
[----:B------:R-:W4:Y:S04]  /*49a0*/  LD.E.64 R32, desc[UR10][R32.64] ;  /* 0x0000000a20207980 */ /* 0x000f28000c101b00 */
[----:B------:R-:W4:Y:S04]  /*49b0*/  LD.E.64 R24, desc[UR10][R14.64+0x38] ;  /* 0x0000380a0e187980 */ /* 0x000f28000c101b00 */
[----:B------:R-:W5:Y:S01]  /*49c0*/  LD.E.64 R18, desc[UR10][R18.64] ;  /* 0x0000000a12127980 */ /* 0x000f62000c101b00 */
[----:B------:R-:W-:Y:S01]  /*49d0*/  IADD3 R31, PT, PT, R31, 0x8, RZ ;  /* 0x000000081f1f7810 */ /* 0x000fe20007ffe0ff */
[----:B--2---:R-:W-:-:S08]  /*49e0*/  DFMA R16, R20, R16, R26 ;  /* 0x000000101410722b */ /* 0x004fd0000000001a */
[----:B---3--:R-:W-:-:S08]  /*49f0*/  DFMA R16, R28, R22, R16 ;  /* 0x000000161c10722b */ /* 0x008fd00000000010 */
[----:B----4-:R-:W-:-:S08]  /*4a00*/  DFMA R16, R32, R24, R16 ;  /* 0x000000182010722b */ /* 0x010fd00000000010 */
[----:B-----5:R-:W-:-:S11]  /*4a10*/  DFMA R20, R18, R34, R16 ;  /* 0x000000221214722b */ /* 0x020fd60000000010 */
.L_x_67:
[----:B------:R-:W-:Y:S05]  /*4a20*/  BRA.U !UP1, `(.L_x_64) ;  /* 0x0000000109cc7547 */ /* 0x000fea000b800000 */
[----:B------:R-:W-:-:S04]  /*4a30*/  LOP3.LUT R2, R2, 0xffff, RZ, 0xc0, !PT ;  /* 0x0000ffff02027812 */ /* 0x000fc800078ec0ff */
[C---:B------:R-:W-:Y:S02]  /*4a40*/  LOP3.LUT R14, R2.reuse, 0x7, RZ, 0xc0, !PT ;  /* 0x00000007020e7812 */ /* 0x040fe400078ec0ff */
[----:B------:R-:W-:-:S03]  /*4a50*/  LOP3.LUT R2, R2, 0x3, RZ, 0xc0, !PT ;  /* 0x0000000302027812 */ /* 0x000fc600078ec0ff */
[----:B------:R-:W-:Y:S01]  /*4a60*/  VIADD R14, R14, 0xffffffff ;  /* 0xffffffff0e0e7836 */ /* 0x000fe20000000000 */
[----:B------:R-:W-:-:S04]  /*4a70*/  ISETP.NE.AND P1, PT, R2, RZ, PT ;  /* 0x000000ff0200720c */ /* 0x000fc80003f25270 */
[----:B------:R-:W-:-:S13]  /*4a80*/  ISETP.GE.U32.AND P0, PT, R14, 0x3, PT ;  /* 0x000000030e00780c */ /* 0x000fda0003f06070 */
[----:B------:R-:W-:Y:S05]  /*4a90*/  @!P0 BRA `(.L_x_68) ;  /* 0x00000000005c8947 */ /* 0x000fea0003800000 */
[----:B------:R-:W-:-:S05]  /*4aa0*/  LEA R24, R31, UR14, 0x3 ;  /* 0x0000000e1f187c11 */ /* 0x000fca000f8e18ff */
[----:B------:R-:W2:Y:S04]  /*4ab0*/  LDL.64 R32, [R24+0x8] ;  /* 0x0000080018207983 */ /* 0x000ea80000100a00 */
[----:B------:R-:W3:Y:S04]  /*4ac0*/  LDL.64 R16, [R24+0x10] ;  /* 0x0000100018107983 */ /* 0x000ee80000100a00 */
[----:B------:R-:W4:Y:S04]  /*4ad0*/  LDL.64 R18, [R24+0x18] ;  /* 0x0000180018127983 */ /* 0x000f280000100a00 */
[----:B------:R-:W5:Y:S01]  /*4ae0*/  LDL.64 R26, [R24+0x20] ;  /* 0x00002000181a7983 */ /* 0x000f620000100a00 */
[----:B------:R-:W-:-:S05]  /*4af0*/  IMAD.WIDE.U32 R34, R31, 0x8, R8 ;  /* 0x000000081f227825 */ /* 0x000fca00078e0008 */
[----:B------:R-:W5:Y:S04]  /*4b00*/  LD.E.64 R28, desc[UR10][R34.64+0x8] ;  /* 0x0000080a221c7980 */ /* 0x000f68000c101b00 */
[----:B------:R-:W5:Y:S04]  /*4b10*/  LD.E.64 R14, desc[UR10][R34.64+0x10] ;  /* 0x0000100a220e7980 */ /* 0x000f68000c101b00 */
[----:B------:R-:W5:Y:S04]  /*4b20*/  LD.E.64 R22, desc[UR10][R34.64+0x18] ;  /* 0x0000180a22167980 */ /* 0x000f68000c101b00 */
[----:B------:R-:W5:Y:S01]  /*4b30*/  LD.E.64 R24, desc[UR10][R34.64+0x20] ;  /* 0x0000200a22187980 */ /* 0x000f62000c101b00 */
[----:B--2---:R-:W-:-:S04]  /*4b40*/  IMAD.WIDE.U32 R32, R5, 0x8, R32 ;  /* 0x0000000805207825 */ /* 0x004fc800078e0020 */
[C---:B---3--:R-:W-:Y:S02]  /*4b50*/  IMAD.WIDE.U32 R16, R5.reuse, 0x8, R16 ;  /* 0x0000000805107825 */ /* 0x048fe400078e0010 */
[----:B------:R-:W2:Y:S02]  /*4b60*/  LD.E.64 R32, desc[UR10][R32.64] ;  /* 0x0000000a20207980 */ /* 0x000ea4000c101b00 */
[C---:B----4-:R-:W-:Y:S02]  /*4b70*/  IMAD.WIDE.U32 R18, R5.reuse, 0x8, R18 ;  /* 0x0000000805127825 */ /* 0x050fe400078e0012 */
[----:B------:R-:W3:Y:S02]  /*4b80*/  LD.E.64 R16, desc[UR10][R16.64] ;  /* 0x0000000a10107980 */ /* 0x000ee4000c101b00 */
[----:B-----5:R-:W-:Y:S02]  /*4b90*/  IMAD.WIDE.U32 R26, R5, 0x8, R26 ;  /* 0x00000008051a7825 */ /* 0x020fe400078e001a */
[----:B------:R-:W4:Y:S04]  /*4ba0*/  LD.E.64 R18, desc[UR10][R18.64] ;  /* 0x0000000a12127980 */ /* 0x000f28000c101b00 */
[----:B------:R-:W5:Y:S01]  /*4bb0*/  LD.E.64 R26, desc[UR10][R26.64] ;  /* 0x0000000a1a1a7980 */ /* 0x000f62000c101b00 */
[----:B------:R-:W-:Y:S01]  /*4bc0*/  VIADD R31, R31, 0x4 ;  /* 0x000000041f1f7836 */ /* 0x000fe20000000000 */
[----:B--2---:R-:W-:-:S08]  /*4bd0*/  DFMA R28, R32, R28, R20 ;  /* 0x0000001c201c722b */ /* 0x004fd00000000014 */
[----:B---3--:R-:W-:-:S08]  /*4be0*/  DFMA R14, R16, R14, R28 ;  /* 0x0000000e100e722b */ /* 0x008fd0000000001c */
[----:B----4-:R-:W-:-:S08]  /*4bf0*/  DFMA R14, R18, R22, R14 ;  /* 0x00000016120e722b */ /* 0x010fd0000000000e */
[----:B-----5:R-:W-:-:S11]  /*4c00*/  DFMA R20, R26, R24, R14 ;  /* 0x000000181a14722b */ /* 0x020fd6000000000e */
.L_x_68:
[----:B------:R-:W-:Y:S05]  /*4c10*/  @!P1 BRA `(.L_x_64) ;  /* 0x0000000000509947 */ /* 0x000fea0003800000 */
[----:B------:R-:W-:-:S05]  /*4c20*/  LEA R26, R31, UR14, 0x3 ;  /* 0x0000000e1f1a7c11 */ /* 0x000fca000f8e18ff */
[----:B------:R-:W2:Y:S01]  /*4c30*/  LDL.64 R16, [R26+0x8] ;  /* 0x000008001a107983 */ /* 0x000ea20000100a00 */
[----:B------:R-:W-:-:S05]  /*4c40*/  IMAD.WIDE.U32 R14, R31, 0x8, R8 ;  /* 0x000000081f0e7825 */ /* 0x000fca00078e0008 */
[----:B------:R-:W3:Y:S01]  /*4c50*/  LD.E.64 R18, desc[UR10][R14.64+0x8] ;  /* 0x0000080a0e127980 */ /* 0x000ee2000c101b00 */
[----:B------:R-:W-:Y:S01]  /*4c60*/  ISETP.NE.AND P0, PT, R2, 0x1, PT ;  /* 0x000000010200780c */ /* 0x000fe20003f05270 */
[----:B--2---:R-:W-:-:S06]  /*4c70*/  IMAD.WIDE.U32 R16, R5, 0x8, R16 ;  /* 0x0000000805107825 */ /* 0x004fcc00078e0010 */
[----:B------:R-:W3:Y:S02]  /*4c80*/  LD.E.64 R16, desc[UR10][R16.64] ;  /* 0x0000000a10107980 */ /* 0x000ee4000c101b00 */
[----:B---3--:R-:W-:-:S04]  /*4c90*/  DFMA R20, R16, R18, R20 ;  /* 0x000000121014722b */ /* 0x008fc80000000014 */
[----:B------:R-:W-:Y:S07]  /*4ca0*/  @!P0 BRA `(.L_x_64) ;  /* 0x00000000002c8947 */ /* 0x000fee0003800000 */
[----:B------:R-:W-:Y:S01]  /*4cb0*/  ISETP.NE.AND P0, PT, R2, 0x2, PT ;  /* 0x000000020200780c */ /* 0x000fe20003f05270 */
[----:B------:R-:W2:-:S12]  /*4cc0*/  LDL.64 R16, [R26+0x10] ;  /* 0x000010001a107983 */ /* 0x000e980000100a00 */
[----:B------:R-:W3:Y:S04]  /*4cd0*/  @P0 LDL.64 R22, [R26+0x18] ;  /* 0x000018001a160983 */ /* 0x000ee80000100a00 */
[----:B------:R-:W4:Y:S01]  /*4ce0*/  @P0 LD.E.64 R24, desc[UR10][R14.64+0x18] ;  /* 0x0000180a0e180980 */ /* 0x000f22000c101b00 */
[----:B--2---:R-:W-:-:S03]  /*4cf0*/  IMAD.WIDE.U32 R18, R5, 0x8, R16 ;  /* 0x0000000805127825 */ /* 0x004fc600078e0010 */
[----:B------:R-:W2:Y:S04]  /*4d00*/  LD.E.64 R16, desc[UR10][R14.64+0x10] ;  /* 0x0000100a0e107980 */ /* 0x000ea8000c101b00 */
[----:B------:R-:W2:Y:S01]  /*4d10*/  LD.E.64 R18, desc[UR10][R18.64] ;  /* 0x0000000a12127980 */ /* 0x000ea2000c101b00 */
[----:B---3--:R-:W-:-:S06]  /*4d20*/  @P0 IMAD.WIDE.U32 R22, R5, 0x8, R22 ;  /* 0x0000000805160825 */ /* 0x008fcc00078e0016 */
[----:B------:R-:W4:Y:S01]  /*4d30*/  @P0 LD.E.64 R22, desc[UR10][R22.64] ;  /* 0x0000000a16160980 */ /* 0x000f22000c101b00 */
[----:B--2---:R-:W-:-:S08]  /*4d40*/  DFMA R20, R18, R16, R20 ;  /* 0x000000101214722b */ /* 0x004fd00000000014 */
[----:B----4-:R-:W-:-:S11]  /*4d50*/  @P0 DFMA R20, R22, R24, R20 ;  /* 0x000000181614022b */ /* 0x010fd60000000014 */
.L_x_64:
[----:B-----5:R-:W0:Y:S01]  /*4d60*/  MUFU.RCP64H R15, R11 ;  /* 0x0000000b000f7308 */ /* 0x020e220000001800 */
[----:B------:R-:W-:Y:S01]  /*4d70*/  IMAD.MOV.U32 R14, RZ, RZ, 0x1 ;  /* 0x00000001ff0e7424 */ /* 0x000fe200078e00ff */
[----:B------:R-:W-:Y:S01]  /*4d80*/  FSETP.GEU.AND P1, PT, |R21|, 6.5827683646048100446e-37, PT ;  /* 0x036000001500780b */ /* 0x000fe20003f2e200 */
[----:B------:R-:W-:Y:S04]  /*4d90*/  BSSY.RECONVERGENT B2, `(.L_x_69) ;  /* 0x0000010000027945 */ /* 0x000fe80003800200 */
[----:B0-----:R-:W-:-:S08]  /*4da0*/  DFMA R16, -R10, R14, 1 ;  /* 0x3ff000000a10742b */ /* 0x001fd0000000010e */
[----:B------:R-:W-:-:S08]  /*4db0*/  DFMA R16, R16, R16, R16 ;  /* 0x000000101010722b */ /* 0x000fd00000000010 */
[----:B------:R-:W-:-:S08]  /*4dc0*/  DFMA R16, R14, R16, R14 ;  /* 0x000000100e10722b */ /* 0x000fd0000000000e */
[----:B------:R-:W-:-:S08]  /*4dd0*/  DFMA R14, -R10, R16, 1 ;  /* 0x3ff000000a0e742b */ /* 0x000fd00000000110 */
[----:B------:R-:W-:-:S08]  /*4de0*/  DFMA R14, R16, R14, R16 ;  /* 0x0000000e100e722b */ /* 0x000fd00000000010 */
[----:B------:R-:W-:-:S08]  /*4df0*/  DMUL R16, R14, R20 ;  /* 0x000000140e107228 */ /* 0x000fd00000000000 */
[----:B------:R-:W-:-:S08]  /*4e00*/  DFMA R18, -R10, R16, R20 ;  /* 0x000000100a12722b */ /* 0x000fd00000000114 */
        /* <DEDUP_REMOVED lines=8> */
.L_x_70:
[----:B------:R-:W-:Y:S05]  /*4e90*/  BSYNC.RECONVERGENT B2 ;  /* 0x0000000000027941 */ /* 0x000fea0003800200 */
.L_x_69:
[C---:B------:R-:W-:Y:S01]  /*4ea0*/  LEA R19, R5.reuse, UR14, 0x3 ;  /* 0x0000000e05137c11 */ /* 0x040fe2000f8e18ff */
[----:B------:R-:W-:-:S04]  /*4eb0*/  IMAD.WIDE.U32 R14, R5, 0x8, R8 ;  /* 0x00000008050e7825 */ /* 0x000fc800078e0008 */
[----:B------:R1:W-:Y:S04]  /*4ec0*/  STL.64 [R19+0x200], R16 ;  /* 0x0002001013007387 */ /* 0x0003e80000100a00 */
[----:B------:R-:W2:Y:S01]  /*4ed0*/  LD.E.64 R14, desc[UR10][R14.64] ;  /* 0x0000000a0e0e7980 */ /* 0x000ea2000c101b00 */
[----:B------:R-:W-:Y:S01]  /*4ee0*/  UIADD3 UR5, UPT, UPT, UR7, -0x1, URZ ;  /* 0xffffffff07057890 */ /* 0x000fe2000fffe0ff */
[----:B------:R-:W-:-:S05]  /*4ef0*/  VIADD R5, R5, 0x1 ;  /* 0x0000000105057836 */ /* 0x000fca0000000000 */
[----:B------:R-:W-:Y:S01]  /*4f00*/  ISETP.NE.AND P0, PT, R5, UR5, PT ;  /* 0x0000000505007c0c */ /* 0x000fe2000bf05270 */
[----:B--2---:R-:W-:-:S12]  /*4f10*/  DFMA R12, R14, R16, R12 ;  /* 0x000000100e0c722b */ /* 0x004fd8000000000c */
[----:B-1----:R-:W-:Y:S05]  /*4f20*/  @P0 BRA `(.L_x_71) ;  /* 0xffffffe800080947 */ /* 0x002fea000383ffff */
[----:B------:R-:W-:Y:S01]  /*4f30*/  DADD R18, R10, R10 ;  /* 0x000000000a127229 */ /* 0x000fe2000000000a */
[----:B------:R-:W-:Y:S01]  /*4f40*/  IMAD.MOV.U32 R6, RZ, RZ, 0x1 ;  /* 0x00000001ff067424 */ /* 0x000fe200078e00ff */
[----:B------:R-:W-:Y:S01]  /*4f50*/  FSETP.GEU.AND P1, PT, |R13|, 6.5827683646048100446e-37, PT ;  /* 0x036000000d00780b */ /* 0x000fe20003f2e200 */
[----:B------:R-:W-:Y:S03]  /*4f60*/  BSSY.RECONVERGENT B2, `(.L_x_72) ;  /* 0x0000011000027945 */ /* 0x000fe60003800200 */
[----:B------:R-:W0:Y:S02]  /*4f70*/  MUFU.RCP64H R7, R19 ;  /* 0x0000001300077308 */ /* 0x000e240000001800 */
        /* <DEDUP_REMOVED lines=15> */
.L_x_73:
[----:B------:R-:W-:Y:S05]  /*5070*/  BSYNC.RECONVERGENT B2 ;  /* 0x0000000000027941 */ /* 0x000fea0003800200 */
.L_x_72:
[----:B------:R-:W-:Y:S01]  /*5080*/  PRMT R2, RZ, 0x7610, R2 ;  /* 0x00007610ff027816 */ /* 0x000fe20000000002 */
[----:B------:R-:W-:Y:S01]  /*5090*/  UMOV UR5, URZ ;  /* 0x000000ff00057c82 */ /* 0x000fe20008000000 */
[----:B------:R-:W-:-:S07]  /*50a0*/  PRMT R5, RZ, 0x7610, R5 ;  /* 0x00007610ff057816 */ /* 0x000fce0000000005 */
.L_x_78:
[----:B------:R-:W-:Y:S01]  /*50b0*/  MOV R7, UR5 ;  /* 0x0000000500077c02 */ /* 0x000fe20008000f00 */
[----:B------:R-:W-:-:S04]  /*50c0*/  ULEA UR8, UR5, UR14, 0x3 ;  /* 0x0000000e05087291 */ /* 0x000fc8000f8e18ff */
[----:B------:R-:W-:-:S05]  /*50d0*/  IMAD.WIDE.U32 R6, R7, 0x8, R8 ;  /* 0x0000000807067825 */ /* 0x000fca00078e0008 */
[----:B0-2---:R-:W2:Y:S04]  /*50e0*/  LDL.64 R20, [UR8+0x200] ;  /* 0x00020008ff147983 */ /* 0x005ea80008100a00 */
[----:B------:R-:W2:Y:S01]  /*50f0*/  LD.E.64 R6, desc[UR10][R6.64] ;  /* 0x0000000a06067980 */ /* 0x000ea2000c101b00 */
[----:B------:R-:W-:-:S03]  /*5100*/  UISETP.GE.U32.AND UP0, UPT, UR5, 0x7, UPT ;  /* 0x000000070500788c */ /* 0x000fc6000bf06070 */
[----:B-----5:R-:W5:Y:S01]  /*5110*/  LDL.64 R18, [UR8] ;  /* 0x00000008ff127983 */ /* 0x020f620008100a00 */
[----:B------:R-:W-:Y:S02]  /*5120*/  VIADD R5, R5, 0x1 ;  /* 0x0000000105057836 */ /* 0x000fe40000000000 */
[----:B------:R-:W-:Y:S01]  /*5130*/  IMAD.MOV.U32 R13, RZ, RZ, RZ ;  /* 0x000000ffff0d7224 */ /* 0x000fe200078e00ff */
[----:B--2---:R-:W-:-:S07]  /*5140*/  DFMA R20, R6, -R16, R20 ;  /* 0x800000100614722b */ /* 0x004fce0000000014 */
[----:B------:R0:W-:Y:S01]  /*5150*/  STL.64 [UR8+0x200], R20 ;  /* 0x00020014ff007987 */ /* 0x0001e20008100a08 */
[----:B------:R-:W-:-:S07]  /*5160*/  UIADD3 UR8, UPT, UPT, UR5, 0x1, URZ ;  /* 0x0000000105087890 */ /* 0x000fce000fffe0ff */
[----:B------:R-:W-:Y:S01]  /*5170*/  UMOV UR5, UR8 ;  /* 0x0000000800057c82 */ /* 0x000fe20008000000 */
[----:B-1----:R-:W-:Y:S05]  /*5180*/  BRA.U !UP0, `(.L_x_74) ;  /* 0x0000000108f47547 */ /* 0x002fea000b800000 */
[----:B------:R-:W-:-:S07]  /*5190*/  IMAD.MOV.U32 R25, RZ, RZ, RZ ;  /* 0x000000ffff197224 */ /* 0x000fce00078e00ff */
.L_x_75:
[C---:B------:R-:W-:Y:S01]  /*51a0*/  IMAD.WIDE.U32 R26, R25.reuse, 0x8, R8 ;  /* 0x00000008191a7825 */ /* 0x040fe200078e0008 */
[----:B------:R-:W-:-:S04]  /*51b0*/  LEA R24, R25, UR14, 0x3 ;  /* 0x0000000e19187c11 */ /* 0x000fc8000f8e18ff */
[----:B-1----:R-:W2:Y:S01]  /*51c0*/  LD.E.64 R30, desc[UR10][R26.64] ;  /* 0x0000000a1a1e7980 */ /* 0x002ea2000c101b00 */
[----:B-----5:R-:W-:-:S03]  /*51d0*/  IMAD.WIDE.U32 R22, R25, 0x8, R18 ;  /* 0x0000000819167825 */ /* 0x020fc600078e0012 */
[----:B------:R-:W3:Y:S04]  /*51e0*/  LDL.128 R12, [R24+0x200] ;  /* 0x00020000180c7983 */ /* 0x000ee80000100c00 */
[----:B------:R-:W4:Y:S01]  /*51f0*/  LD.E.64 R28, desc[UR10][R22.64] ;  /* 0x0000000a161c7980 */ /* 0x000f22000c101b00 */
[----:B--2---:R-:W-:-:S08]  /*5200*/  DMUL R30, R20, R30 ;  /* 0x0000001e141e7228 */ /* 0x004fd00000000000 */
[----:B---3--:R-:W-:-:S08]  /*5210*/  DFMA R12, R6, R12, R30 ;  /* 0x0000000c060c722b */ /* 0x008fd0000000001e */
[----:B----4-:R-:W-:Y:S02]  /*5220*/  DADD R32, -R12, R28 ;  /* 0x000000000c207229 */ /* 0x010fe4000000011c */
[----:B------:R-:W2:Y:S05]  /*5230*/  LD.E.64 R12, desc[UR10][R22.64+0x8] ;  /* 0x0000080a160c7980 */ /* 0x000eaa000c101b00 */
[----:B------:R1:W-:Y:S04]  /*5240*/  ST.E.64 desc[UR10][R22.64], R32 ;  /* 0x0000002016007985 */ /* 0x0003e8000c101b0a */
[----:B------:R-:W3:Y:S02]  /*5250*/  LD.E.64 R28, desc[UR10][R26.64+0x8] ;  /* 0x0000080a1a1c7980 */ /* 0x000ee4000c101b00 */
[----:B---3--:R-:W-:-:S08]  /*5260*/  DMUL R28, R20, R28 ;  /* 0x0000001c141c7228 */ /* 0x008fd00000000000 */
[----:B------:R-:W-:Y:S02]  /*5270*/  DFMA R14, R6, R14, R28 ;  /* 0x0000000e060e722b */ /* 0x000fe4000000001c */
[----:B------:R-:W1:Y:S06]  /*5280*/  LD.E.64 R28, desc[UR10][R22.64+0x10] ;  /* 0x0000100a161c7980 */ /* 0x000e6c000c101b00 */
[----:B--2---:R-:W-:-:S07]  /*5290*/  DADD R34, -R14, R12 ;  /* 0x000000000e227229 */ /* 0x004fce000000010c */
[----:B------:R2:W-:Y:S04]  /*52a0*/  ST.E.64 desc[UR10][R22.64+0x8], R34 ;  /* 0x0000082216007985 */ /* 0x0005e8000c101b0a */
[----:B------:R-:W3:Y:S04]  /*52b0*/  LD.E.64 R30, desc[UR10][R26.64+0x10] ;  /* 0x0000100a1a1e7980 */ /* 0x000ee8000c101b00 */
[----:B------:R-:W4:Y:S01]  /*52c0*/  LDL.128 R12, [R24+0x210] ;  /* 0x00021000180c7983 */ /* 0x000f220000100c00 */
[----:B---3--:R-:W-:-:S08]  /*52d0*/  DMUL R30, R20, R30 ;  /* 0x0000001e141e7228 */ /* 0x008fd00000000000 */
[----:B----4-:R-:W-:-:S08]  /*52e0*/  DFMA R12, R6, R12, R30 ;  /* 0x0000000c060c722b */ /* 0x010fd0000000001e */
[----:B-1----:R-:W-:Y:S02]  /*52f0*/  DADD R32, -R12, R28 ;  /* 0x000000000c207229 */ /* 0x002fe4000000011c */
        /* <DEDUP_REMOVED lines=11> */
[----:B----4-:R-:W-:Y:S02]  /*53b0*/  DFMA R12, R6, R12, R30 ;  /* 0x0000000c060c722b */ /* 0x010fe4000000001e */
[----:B------:R-:W3:Y:S06]  /*53c0*/  LD.E.64 R30, desc[UR10][R22.64+0x30] ;  /* 0x0000300a161e7980 */ /* 0x000eec000c101b00 */
[----:B-1----:R-:W-:Y:S02]  /*53d0*/  DADD R32, -R12, R28 ;  /* 0x000000000c207229 */ /* 0x002fe4000000011c */
[----:B------:R-:W2:Y:S05]  /*53e0*/  LD.E.64 R12, desc[UR10][R22.64+0x28] ;  /* 0x0000280a160c7980 */ /* 0x000eaa000c101b00 */
[----:B------:R1:W-:Y:S04]  /*53f0*/  ST.E.64 desc[UR10][R22.64+0x20], R32 ;  /* 0x0000202016007985 */ /* 0x0003e8000c101b0a */
[----:B------:R-:W4:Y:S02]  /*5400*/  LD.E.64 R28, desc[UR10][R26.64+0x28] ;  /* 0x0000280a1a1c7980 */ /* 0x000f24000c101b00 */
[----:B----4-:R-:W-:-:S08]  /*5410*/  DMUL R28, R20, R28 ;  /* 0x0000001c141c7228 */ /* 0x010fd00000000000 */
[----:B------:R-:W-:-:S08]  /*5420*/  DFMA R14, R6, R14, R28 ;  /* 0x0000000e060e722b */ /* 0x000fd0000000001c */
[----:B--2---:R-:W-:-:S07]  /*5430*/  DADD R34, -R14, R12 ;  /* 0x000000000e227229 */ /* 0x004fce000000010c */
[----:B------:R1:W-:Y:S04]  /*5440*/  ST.E.64 desc[UR10][R22.64+0x28], R34 ;  /* 0x0000282216007985 */ /* 0x0003e8000c101b0a */
[----:B------:R-:W2:Y:S04]  /*5450*/  LD.E.64 R28, desc[UR10][R26.64+0x30] ;  /* 0x0000300a1a1c7980 */ /* 0x000ea8000c101b00 */
[----:B------:R-:W4:Y:S01]  /*5460*/  LDL.128 R12, [R24+0x230] ;  /* 0x00023000180c7983 */ /* 0x000f220000100c00 */
[----:B--2---:R-:W-:-:S08]  /*5470*/  DMUL R28, R20, R28 ;  /* 0x0000001c141c7228 */ /* 0x004fd00000000000 */
[----:B----4-:R-:W-:-:S08]  /*5480*/  DFMA R12, R6, R12, R28 ;  /* 0x0000000c060c722b */ /* 0x010fd0000000001c */
[----:B---3--:R-:W-:Y:S02]  /*5490*/  DADD R30, -R12, R30 ;  /* 0x000000000c1e7229 */ /* 0x008fe4000000011e */
[----:B------:R-:W2:Y:S05]  /*54a0*/  LD.E.64 R12, desc[UR10][R22.64+0x38] ;  /* 0x0000380a160c7980 */ /* 0x000eaa000c101b00 */
[----:B------:R1:W-:Y:S04]  /*54b0*/  ST.E.64 desc[UR10][R22.64+0x30], R30 ;  /* 0x0000301e16007985 */ /* 0x0003e8000c101b0a */
[----:B------:R-:W3:Y:S01]  /*54c0*/  LD.E.64 R28, desc[UR10][R26.64+0x38] ;  /* 0x0000380a1a1c7980 */ /* 0x000ee2000c101b00 */
[----:B------:R-:W-:Y:S01]  /*54d0*/  ULOP3.LUT UR8, UR5, 0xfffffff8, URZ, 0xc0, !UPT ;  /* 0xfffffff805087892 */ /* 0x000fe2000f8ec0ff */
[----:B------:R-:W-:-:S05]  /*54e0*/  VIADD R25, R25, 0x8 ;  /* 0x0000000819197836 */ /* 0x000fca0000000000 */
[----:B------:R-:W-:Y:S01]  /*54f0*/  ISETP.NE.AND P0, PT, R25, UR8, PT ;  /* 0x0000000819007c0c */ /* 0x000fe2000bf05270 */
[----:B---3--:R-:W-:-:S08]  /*5500*/  DMUL R28, R20, R28 ;  /* 0x0000001c141c7228 */ /* 0x008fd00000000000 */
[----:B------:R-:W-:-:S08]  /*5510*/  DFMA R14, R6, R14, R28 ;  /* 0x0000000e060e722b */ /* 0x000fd0000000001c */
[----:B--2---:R-:W-:-:S07]  /*5520*/  DADD R12, -R14, R12 ;  /* 0x000000000e0c7229 */ /* 0x004fce000000010c */
[----:B------:R1:W-:Y:S01]  /*5530*/  ST.E.64 desc[UR10][R22.64+0x38], R12 ;  /* 0x0000380c16007985 */ /* 0x0003e2000c101b0a */
[----:B------:R-:W-:Y:S05]  /*5540*/  @P0 BRA `(.L_x_75) ;  /* 0xfffffffc00140947 */ /* 0x000fea000383ffff */
[----:B-1----:R-:W-:-:S07]  /*5550*/  MOV R13, UR8 ;  /* 0x00000008000d7c02 */ /* 0x002fce0008000f00 */
.L_x_74:
[----:B------:R-:W-:-:S09]  /*5560*/  ULOP3.LUT UP0, URZ, UR5, 0x7, URZ, 0xc0, !UPT ;  /* 0x0000000705ff7892 */ /* 0x000fd2000f80c0ff */
[----:B------:R-:W-:Y:S05]  /*5570*/  BRA.U !UP0, `(.L_x_76) ;  /* 0x0000000508147547 */ /* 0x000fea000b800000 */
[----:B------:R-:W-:-:S04]  /*5580*/  LOP3.LUT R14, R5, 0x7, RZ, 0xc0, !PT ;  /* 0x00000007050e7812 */ /* 0x000fc800078ec0ff */
[C---:B------:R-:W-:Y:S01]  /*5590*/  LOP3.LUT P1, RZ, R14.reuse, 0x3, RZ, 0xc0, !PT ;  /* 0x000000030eff7812 */ /* 0x040fe2000782c0ff */
[----:B------:R-:W-:-:S05]  /*55a0*/  VIADD R12, R14, 0xffffffff ;  /* 0xffffffff0e0c7836 */ /* 0x000fca0000000000 */
[----:B------:R-:W-:-:S13]  /*55b0*/  ISETP.GE.U32.AND P0, PT, R12, 0x3, PT ;  /* 0x000000030c00780c */ /* 0x000fda0003f06070 */
[----:B------:R-:W-:Y:S05]  /*55c0*/  @!P0 BRA `(.L_x_77) ;  /* 0x0000000000808947 */ /* 0x000fea0003800000 */
[C---:B------:R-:W-:Y:S01]  /*55d0*/  IMAD.WIDE.U32 R22, R13.reuse, 0x8, R8 ;  /* 0x000000080d167825 */ /* 0x040fe200078e0008 */
[----:B------:R-:W-:-:S04]  /*55e0*/  LEA R12, R13, UR14, 0x3 ;  /* 0x0000000e0d0c7c11 */ /* 0x000fc8000f8e18ff */
[----:B------:R-:W2:Y:S01]  /*55f0*/  LD.E.64 R26, desc[UR10][R22.64] ;  /* 0x0000000a161a7980 */ /* 0x000ea2000c101b00 */
[----:B-----5:R-:W-:-:S03]  /*5600*/  IMAD.WIDE.U32 R14, R13, 0x8, R18 ;  /* 0x000000080d0e7825 */ /* 0x020fc600078e0012 */
[----:B------:R-:W3:Y:S04]  /*5610*/  LDL.64 R28, [R12+0x200] ;  /* 0x000200000c1c7983 */ /* 0x000ee80000100a00 */
[----:B------:R-:W4:Y:S01]  /*5620*/  LD.E.64 R24, desc[UR10][R14.64] ;  /* 0x0000000a0e187980 */ /* 0x000f22000c101b00 */
[----:B--2---:R-:W-:-:S08]  /*5630*/  DMUL R26, R20, R26 ;  /* 0x0000001a141a7228 */ /* 0x004fd00000000000 */
[----:B---3--:R-:W-:-:S08]  /*5640*/  DFMA R26, R6, R28, R26 ;  /* 0x0000001c061a722b */ /* 0x008fd0000000001a */
[----:B----4-:R-:W-:Y:S01]  /*5650*/  DADD R30, -R26, R24 ;  /* 0x000000001a1e7229 */ /* 0x010fe20000000118 */
[----:B------:R-:W2:Y:S06]  /*5660*/  LD.E.64 R24, desc[UR10][R14.64+0x8] ;  /* 0x0000080a0e187980 */ /* 0x000eac000c101b00 */
[----:B------:R1:W-:Y:S04]  /*5670*/  ST.E.64 desc[UR10][R14.64], R30 ;  /* 0x0000001e0e007985 */ /* 0x0003e8000c101b0a */
[----:B------:R-:W3:Y:S04]  /*5680*/  LD.E.64 R26, desc[UR10][R22.64+0x8] ;  /* 0x0000080a161a7980 */ /* 0x000ee8000c101b00 */
[----:B------:R-:W4:Y:S01]  /*5690*/  LDL.64 R28, [R12+0x208] ;  /* 0x000208000c1c7983 */ /* 0x000f220000100a00 */
[----:B---3--:R-:W-:-:S08]  /*56a0*/  DMUL R26, R20, R26 ;  /* 0x0000001a141a7228 */ /* 0x008fd00000000000 */
[----:B----4-:R-:W-:-:S08]  /*56b0*/  DFMA R26, R6, R28, R26 ;  /* 0x0000001c061a722b */ /* 0x010fd0000000001a */
[----:B--2---:R-:W-:Y:S01]  /*56c0*/  DADD R32, -R26, R24 ;  /* 0x000000001a207229 */ /* 0x004fe20000000118 */
[----:B------:R-:W2:Y:S06]  /*56d0*/  LD.E.64 R24, desc[UR10][R14.64+0x10] ;  /* 0x0000100a0e187980 */ /* 0x000eac000c101b00 */
[----:B------:R3:W-:Y:S04]  /*56e0*/  ST.E.64 desc[UR10][R14.64+0x8], R32 ;  /* 0x000008200e007985 */ /* 0x0007e8000c101b0a */
[----:B------:R-:W4:Y:S04]  /*56f0*/  LD.E.64 R28, desc[UR10][R22.64+0x10] ;  /* 0x0000100a161c7980 */ /* 0x000f28000c101b00 */
[----:B------:R-:W3:Y:S01]  /*5700*/  LDL.64 R26, [R12+0x210] ;  /* 0x000210000c1a7983 */ /* 0x000ee20000100a00 */
[----:B----4-:R-:W-:-:S08]  /*5710*/  DMUL R28, R20, R28 ;  /* 0x0000001c141c7228 */ /* 0x010fd00000000000 */
[----:B---3--:R-:W-:-:S08]  /*5720*/  DFMA R26, R6, R26, R28 ;  /* 0x0000001a061a722b */ /* 0x008fd0000000001c */
[----:B--2---:R-:W-:Y:S01]  /*5730*/  DADD R26, -R26, R24 ;  /* 0x000000001a1a7229 */ /* 0x004fe20000000118 */
[----:B------:R-:W2:Y:S06]  /*5740*/  LD.E.64 R24, desc[UR10][R14.64+0x18] ;  /* 0x0000180a0e187980 */ /* 0x000eac000c101b00 */
[----:B------:R3:W-:Y:S04]  /*5750*/  ST.E.64 desc[UR10][R14.64+0x10], R26 ;  /* 0x0000101a0e007985 */ /* 0x0007e8000c101b0a */
[----:B-1----:R-:W4:Y:S04]  /*5760*/  LD.E.64 R30, desc[UR10][R22.64+0x18] ;  /* 0x0000180a161e7980 */ /* 0x002f28000c101b00 */
[----:B------:R-:W3:Y:S01]  /*5770*/  LDL.64 R28, [R12+0x218] ;  /* 0x000218000c1c7983 */ /* 0x000ee20000100a00 */
[----:B------:R-:W-:Y:S01]  /*5780*/  VIADD R13, R13, 0x4 ;  /* 0x000000040d0d7836 */ /* 0x000fe20000000000 */
[----:B----4-:R-:W-:-:S08]  /*5790*/  DMUL R30, R20, R30 ;  /* 0x0000001e141e7228 */ /* 0x010fd00000000000 */
[----:B---3--:R-:W-:-:S08]  /*57a0*/  DFMA R28, R6, R28, R30 ;  /* 0x0000001c061c722b */ /* 0x008fd0000000001e */
[----:B--2---:R-:W-:-:S07]  /*57b0*/  DADD R24, -R28, R24 ;  /* 0x000000001c187229 */ /* 0x004fce0000000118 */
[----:B------:R1:W-:Y:S04]  /*57c0*/  ST.E.64 desc[UR10][R14.64+0x18], R24 ;  /* 0x000018180e007985 */ /* 0x0003e8000c101b0a */
.L_x_77:
[----:B------:R-:W-:Y:S05]  /*57d0*/  @!P1 BRA `(.L_x_76) ;  /* 0x00000000007c9947 */ /* 0x000fea0003800000 */
[----:B------:R-:W-:-:S13]  /*57e0*/  LOP3.LUT P0, RZ, R2, 0x3, RZ, 0xc0, !PT ;  /* 0x0000000302ff7812 */ /* 0x000fda000780c0ff */
[C---:B------:R-:W-:Y:S01]  /*57f0*/  @P0 IMAD.WIDE.U32 R22, R13.reuse, 0x8, R8 ;  /* 0x000000080d160825 */ /* 0x040fe200078e0008 */
[----:B------:R-:W-:-:S04]  /*5800*/  @P0 LEA R12, R13, UR14, 0x3 ;  /* 0x0000000e0d0c0c11 */ /* 0x000fc8000f8e18ff */
[----:B------:R-:W2:Y:S01]  /*5810*/  @P0 LD.E.64 R28, desc[UR10][R22.64] ;  /* 0x0000000a161c0980 */ /* 0x000ea2000c101b00 */
[----:B-1---5:R-:W-:-:S03]  /*5820*/  @P0 IMAD.WIDE.U32 R14, R13, 0x8, R18 ;  /* 0x000000080d0e0825 */ /* 0x022fc600078e0012 */
[----:B------:R-:W3:Y:S04]  /*5830*/  @P0 LDL.64 R26, [R12+0x200] ;  /* 0x000200000c1a0983 */ /* 0x000ee80000100a00 */
[----:B------:R-:W4:Y:S01]  /*5840*/  @P0 LD.E.64 R24, desc[UR10][R14.64] ;  /* 0x0000000a0e180980 */ /* 0x000f22000c101b00 */
[----:B--2---:R-:W-:-:S08]  /*5850*/  @P0 DMUL R28, R20, R28 ;  /* 0x0000001c141c0228 */ /* 0x004fd00000000000 */
[----:B---3--:R-:W-:-:S08]  /*5860*/  @P0 DFMA R26, R6, R26, R28 ;  /* 0x0000001a061a022b */ /* 0x008fd0000000001c */
[----:B----4-:R-:W-:Y:S01]  /*5870*/  @P0 DADD R28, -R26, R24 ;  /* 0x000000001a1c0229 */ /* 0x010fe20000000118 */
[----:B------:R-:W2:Y:S06]  /*5880*/  @P0 LD.E.64 R24, desc[UR10][R14.64+0x8] ;  /* 0x0000080a0e180980 */ /* 0x000eac000c101b00 */
[----:B------:R3:W-:Y:S04]  /*5890*/  @P0 ST.E.64 desc[UR10][R14.64], R28 ;  /* 0x0000001c0e000985 */ /* 0x0007e8000c101b0a */
[----:B------:R1:W4:Y:S04]  /*58a0*/  @P0 LD.E.64 R30, desc[UR10][R22.64+0x8] ;  /* 0x0000080a161e0980 */ /* 0x000328000c101b00 */
[----:B------:R-:W3:Y:S01]  /*58b0*/  @P0 LDL.64 R26, [R12+0x208] ;  /* 0x000208000c1a0983 */ /* 0x000ee20000100a00 */
[----:B------:R-:W-:-:S04]  /*58c0*/  LOP3.LUT R32, R2, 0x1, RZ, 0xc0, !PT ;  /* 0x0000000102207812 */ /* 0x000fc800078ec0ff */
[----:B------:R-:W-:Y:S01]  /*58d0*/  ISETP.NE.U32.AND P1, PT, R32, 0x1, PT ;  /* 0x000000012000780c */ /* 0x000fe20003f25070 */
[----:B------:R-:W-:-:S12]  /*58e0*/  @P0 VIADD R13, R13, 0x2 ;  /* 0x000000020d0d0836 */ /* 0x000fd80000000000 */
[C---:B-1----:R-:W-:Y:S01]  /*58f0*/  @P1 LEA R22, R13.reuse, UR14, 0x3 ;  /* 0x0000000e0d161c11 */ /* 0x042fe2000f8e18ff */
[----:B------:R-:W-:Y:S01]  /*5900*/  @P1 IMAD.WIDE.U32 R18, R13, 0x8, R18 ;  /* 0x000000080d121825 */ /* 0x000fe200078e0012 */
[----:B----4-:R-:W-:-:S08]  /*5910*/  @P0 DMUL R30, R20, R30 ;  /* 0x0000001e141e0228 */ /* 0x010fd00000000000 */
[----:B---3--:R-:W-:-:S08]  /*5920*/  @P0 DFMA R26, R6, R26, R30 ;  /* 0x0000001a061a022b */ /* 0x008fd0000000001e */
[----:B--2---:R-:W-:Y:S01]  /*5930*/  @P0 DADD R24, -R26, R24 ;  /* 0x000000001a180229 */ /* 0x004fe20000000118 */
[----:B------:R-:W-:-:S06]  /*5940*/  @P1 IMAD.WIDE.U32 R26, R13, 0x8, R8 ;  /* 0x000000080d1a1825 */ /* 0x000fcc00078e0008 */
[----:B------:R2:W-:Y:S04]  /*5950*/  @P0 ST.E.64 desc[UR10][R14.64+0x8], R24 ;  /* 0x000008180e000985 */ /* 0x0005e8000c101b0a */
[----:B------:R-:W0:Y:S04]  /*5960*/  @P1 LD.E.64 R26, desc[UR10][R26.64] ;  /* 0x0000000a1a1a1980 */ /* 0x000e28000c101b00 */
[----:B------:R-:W3:Y:S04]  /*5970*/  @P1 LDL.64 R22, [R22+0x200] ;  /* 0x0002000016161983 */ /* 0x000ee80000100a00 */
[----:B------:R-:W4:Y:S01]  /*5980*/  @P1 LD.E.64 R12, desc[UR10][R18.64] ;  /* 0x0000000a120c1980 */ /* 0x000f22000c101b00 */
[----:B0-----:R-:W-:-:S08]  /*5990*/  @P1 DMUL R20, R20, R26 ;  /* 0x0000001a14141228 */ /* 0x001fd00000000000 */
[----:B---3--:R-:W-:-:S08]  /*59a0*/  @P1 DFMA R20, R6, R22, R20 ;  /* 0x000000160614122b */ /* 0x008fd00000000014 */
[----:B----4-:R-:W-:-:S07]  /*59b0*/  @P1 DADD R12, -R20, R12 ;  /* 0x00000000140c1229 */ /* 0x010fce000000010c */
[----:B------:R2:W-:Y:S04]  /*59c0*/  @P1 ST.E.64 desc[UR10][R18.64], R12 ;  /* 0x0000000c12001985 */ /* 0x0005e8000c101b0a */
.L_x_76:
[----:B------:R-:W-:-:S04]  /*59d0*/  UIADD3 UR8, UPT, UPT, UR7, -0x1, URZ ;  /* 0xffffffff07087890 */ /* 0x000fc8000fffe0ff */
[----:B------:R-:W-:-:S09]  /*59e0*/  UISETP.NE.AND UP0, UPT, UR5, UR8, UPT ;  /* 0x000000080500728c */ /* 0x000fd2000bf05270 */
[----:B------:R-:W-:Y:S05]  /*59f0*/  BRA.U !UP0, `(.L_x_21) ;  /* 0x0000000108207547 */ /* 0x000fea000b800000 */
[----:B------:R-:W-:Y:S01]  /*5a00*/  VIADD R2, R2, 0x1 ;  /* 0x0000000102027836 */ /* 0x000fe20000000000 */
[----:B------:R-:W-:Y:S06]  /*5a10*/  BRA `(.L_x_78) ;  /* 0xfffffff400a47947 */ /* 0x000fec000383ffff */
.L_x_14:
[----:B------:R-:W-:-:S09]  /*5a20*/  ULEA UR5, UR9, UR14, 0x3 ;  /* 0x0000000e09057291 */ /* 0x000fd2000f8e18ff */
[----:B------:R-:W2:Y:S01]  /*5a30*/  LDL.64 R6, [UR5] ;  /* 0x00000005ff067983 */ /* 0x000ea20008100a00 */
[----:B------:R-:W-:-:S05]  /*5a40*/  MOV R5, UR18 ;  /* 0x0000001200057c02 */ /* 0x000fca0008000f00 */
[----:B--2---:R-:W-:-:S06]  /*5a50*/  IMAD.WIDE.U32 R6, R5, 0x8, R6 ;  /* 0x0000000805067825 */ /* 0x004fcc00078e0006 */
[----:B------:R-:W2:Y:S04]  /*5a60*/  LD.E.64 R6, desc[UR10][R6.64] ;  /* 0x0000000a06067980 */ /* 0x000ea8000c101b00 */
[----:B--2---:R1:W-:Y:S02]  /*5a70*/  STL.64 [UR5+0x200], R6 ;  /* 0x00020006ff007987 */ /* 0x0043e40008100a05 */
.L_x_21:
[----:B0-----:R-:W-:Y:S05]  /*5a80*/  BSYNC.RECONVERGENT B1 ;  /* 0x0000000000017941 */ /* 0x001fea0003800200 */
.L_x_13:
[----:B------:R-:W-:Y:S01]  /*5a90*/  ULEA UR5, UR7, UR6, 0x3 ;  /* 0x0000000607057291 */ /* 0x000fe2000f8e18ff */
[----:B------:R-:W-:Y:S01]  /*5aa0*/  VIADD R0, R0, 0x1 ;  /* 0x0000000100007836 */ /* 0x000fe20000000000 */
[----:B------:R-:W-:Y:S01]  /*5ab0*/  UISETP.GT.AND UP0, UPT, UR7, 0x2, UPT ;  /* 0x000000020700788c */ /* 0x000fe2000bf04270 */
[----:B------:R-:W-:Y:S01]  /*5ac0*/  VIADD R3, R3, 0x1 ;  /* 0x0000000103037836 */ /* 0x000fe20000000000 */
[----:B------:R-:W-:Y:S01]  /*5ad0*/  UIADD3 UR4, UPT, UPT, UR4, 0x1, URZ ;  /* 0x0000000104047890 */ /* 0x000fe2000fffe0ff */
[----:B------:R-:W-:-:S04]  /*5ae0*/  VIADD R4, R4, 0x1 ;  /* 0x0000000104047836 */ /* 0x000fc80000000000 */
[----:B------:R0:W-:Y:S01]  /*5af0*/  STL.64 [UR5+-0x8], R10 ;  /* 0xfffff80aff007987 */ /* 0x0001e20008100a05 */
[----:B------:R-:W-:-:S07]  /*5b00*/  UIADD3 UR5, UPT, UPT, UR7, -0x1, URZ ;  /* 0xffffffff07057890 */ /* 0x000fce000fffe0ff */
[----:B------:R-:W-:Y:S01]  /*5b10*/  UMOV UR7, UR5 ;  /* 0x0000000500077c82 */ /* 0x000fe20008000000 */
[----:B------:R-:W-:Y:S05]  /*5b20*/  BRA.U UP0, `(.L_x_79) ;  /* 0xffffffb900607547 */ /* 0x000fea000b83ffff */
.L_x_12:
[----:B------:R-:W2:Y:S01]  /*5b30*/  LDCU UR4, c[0x0][0x390] ;  /* 0x00007200ff0477ac */ /* 0x000ea20008000800 */
[----:B------:R0:W-:Y:S01]  /*5b40*/  STL.64 [R1+0x200], RZ ;  /* 0x000200ff01007387 */ /* 0x0001e20000100a00 */
[----:B--23--:R-:W-:-:S05]  /*5b50*/  IMAD.U32 R2, RZ, RZ, UR4 ;  /* 0x00000004ff027e24 */ /* 0x00cfca000f8e00ff */
[----:B------:R-:W-:-:S13]  /*5b60*/  ISETP.GE.AND P0, PT, R2, 0x1, PT ;  /* 0x000000010200780c */ /* 0x000fda0003f06270 */
[----:B0-----:R-:W-:Y:S05]  /*5b70*/  @!P0 BRA `(.L_x_80) ;  /* 0x0000000800148947 */ /* 0x001fea0003800000 */
[C---:B------:R-:W-:Y:S02]  /*5b80*/  IADD3 R0, PT, PT, R2.reuse, -0x1, RZ ;  /* 0xffffffff02007810 */ /* 0x040fe40007ffe0ff */
[----:B-1----:R-:W-:Y:S02]  /*5b90*/  LOP3.LUT R16, R2, 0xf, RZ, 0xc0, !PT ;  /* 0x0000000f02107812 */ /* 0x002fe400078ec0ff */
[----:B------:R-:W-:Y:S01]  /*5ba0*/  ISETP.GE.U32.AND P1, PT, R0, 0xf, PT ;  /* 0x0000000f0000780c */ /* 0x000fe20003f26070 */
[----:B------:R-:W-:Y:S01]  /*5bb0*/  IMAD.MOV.U32 R0, RZ, RZ, RZ ;  /* 0x000000ffff007224 */ /* 0x000fe200078e00ff */
[----:B------:R-:W-:-:S11]  /*5bc0*/  ISETP.NE.AND P2, PT, R16, RZ, PT ;  /* 0x000000ff1000720c */ /* 0x000fd60003f45270 */
[----:B------:R-:W-:Y:S05]  /*5bd0*/  @!P1 BRA `(.L_x_81) ;  /* 0x0000000000d89947 */ /* 0x000fea0003800000 */
[----:B------:R-:W-:Y:S01]  /*5be0*/  LOP3.LUT R0, R2, 0x7ffffff0, RZ, 0xc0, !PT ;  /* 0x7ffffff002007812 */ /* 0x000fe200078ec0ff */
[----:B----4-:R-:W-:-:S07]  /*5bf0*/  IMAD.MOV.U32 R3, RZ, RZ, RZ ;  /* 0x000000ffff037224 */ /* 0x010fce00078e00ff */
.L_x_82:
[----:B-1----:R-:W-:-:S05]  /*5c00*/  LEA R17, R3, UR14, 0x3 ;  /* 0x0000000e03117c11 */ /* 0x002fca000f8e18ff */
[----:B------:R-:W2:Y:S02]  /*5c10*/  LDL.128 R4, [R17] ;  /* 0x0000000011047983 */ /* 0x000ea40000100c00 */
[----:B--2---:R-:W-:-:S04]  /*5c20*/  IMAD.WIDE.U32 R12, R3, 0x8, R4 ;  /* 0x00000008030c7825 */ /* 0x004fc800078e0004 */
[C---:B------:R-:W-:Y:S02]  /*5c30*/  IMAD.WIDE.U32 R14, R3.reuse, 0x8, R6 ;  /* 0x00000008030e7825 */ /* 0x040fe400078e0006 */
[----:B------:R-:W2:Y:S04]  /*5c40*/  LDL.128 R4, [R17+0x10] ;  /* 0x0000100011047983 */ /* 0x000ea80000100c00 */
[----:B------:R-:W3:Y:S04]  /*5c50*/  LD.E.64 R12, desc[UR10][R12.64] ;  /* 0x0000000a0c0c7980 */ /* 0x000ee8000c101b00 */
[----:B------:R-:W3:Y:S01]  /*5c60*/  LD.E.64 R14, desc[UR10][R14.64+0x8] ;  /* 0x0000080a0e0e7980 */ /* 0x000ee2000c101b00 */
[----:B--2---:R-:W-:-:S04]  /*5c70*/  IMAD.WIDE.U32 R20, R3, 0x8, R4 ;  /* 0x0000000803147825 */ /* 0x004fc800078e0004 */
[C---:B------:R-:W-:Y:S02]  /*5c80*/  IMAD.WIDE.U32 R22, R3.reuse, 0x8, R6 ;  /* 0x0000000803167825 */ /* 0x040fe400078e0006 */
[----:B------:R-:W2:Y:S04]  /*5c90*/  LDL.128 R4, [R17+0x20] ;  /* 0x0000200011047983 */ /* 0x000ea80000100c00 */
[----:B---3--:R0:W-:Y:S04]  /*5ca0*/  STL.128 [R17+0x100], R12 ;  /* 0x0001000c11007387 */ /* 0x0081e80000100c00 */
        /* <DEDUP_REMOVED lines=8> */
[----:B--2--5:R-:W-:-:S04]  /*5d30*/  IMAD.WIDE.U32 R18, R3, 0x8, R4 ;  /* 0x0000000803127825 */ /* 0x024fc800078e0004 */
[C---:B------:R-:W-:Y:S02]  /*5d40*/  IMAD.WIDE.U32 R24, R3.reuse, 0x8, R6 ;  /* 0x0000000803187825 */ /* 0x040fe400078e0006 */
[----:B------:R-:W2:Y:S04]  /*5d50*/  LDL.128 R4, [R17+0x40] ;  /* 0x0000400011047983 */ /* 0x000ea80000100c00 */
[----:B---3--:R3:W-:Y:S04]  /*5d60*/  STL.128 [R17+0x120], R8 ;  /* 0x0001200811007387 */ /* 0x0087e80000100c00 */
[----:B0-----:R-:W4:Y:S04]  /*5d70*/  LD.E.64 R12, desc[UR10][R18.64+0x30] ;  /* 0x0000300a120c7980 */ /* 0x001f28000c101b00 */
[----:B------:R-:W4:Y:S01]  /*5d80*/  LD.E.64 R14, desc[UR10][R24.64+0x38] ;  /* 0x0000380a180e7980 */ /* 0x000f22000c101b00 */
[----:B--2---:R-:W-:-:S04]  /*5d90*/  IMAD.WIDE.U32 R26, R3, 0x8, R4 ;  /* 0x00000008031a7825 */ /* 0x004fc800078e0004 */
[C---:B------:R-:W-:Y:S02]  /*5da0*/  IMAD.WIDE.U32 R28, R3.reuse, 0x8, R6 ;  /* 0x00000008031c7825 */ /* 0x040fe400078e0006 */
[----:B------:R-:W2:Y:S04]  /*5db0*/  LDL.128 R4, [R17+0x50] ;  /* 0x0000500011047983 */ /* 0x000ea80000100c00 */
[----:B----4-:R0:W-:Y:S04]  /*5dc0*/  STL.128 [R17+0x130], R12 ;  /* 0x0001300c11007387 */ /* 0x0101e80000100c00 */
[----:B-1----:R-:W4:Y:S04]  /*5dd0*/  LD.E.64 R20, desc[UR10][R26.64+0x40] ;  /* 0x0000400a1a147980 */ /* 0x002f28000c101b00 */
[----:B------:R-:W4:Y:S01]  /*5de0*/  LD.E.64 R22, desc[UR10][R28.64+0x48] ;  /* 0x0000480a1c167980 */ /* 0x000f22000c101b00 */
[----:B--2---:R-:W-:-:S04]  /*5df0*/  IMAD.WIDE.U32 R30, R3, 0x8, R4 ;  /* 0x00000008031e7825 */ /* 0x004fc800078e0004 */
[C---:B------:R-:W-:Y:S02]  /*5e00*/  IMAD.WIDE.U32 R32, R3.reuse, 0x8, R6 ;  /* 0x0000000803207825 */ /* 0x040fe400078e0006 */
[----:B------:R-:W2:Y:S04]  /*5e10*/  LDL.128 R4, [R17+0x60] ;  /* 0x0000600011047983 */ /* 0x000ea80000100c00 */
[----:B----4-:R1:W-:Y:S04]  /*5e20*/  STL.128 [R17+0x140], R20 ;  /* 0x0001401411007387 */ /* 0x0103e80000100c00 */
[----:B---3--:R-:W3:Y:S04]  /*5e30*/  LD.E.64 R8, desc[UR10][R30.64+0x50] ;  /* 0x0000500a1e087980 */ /* 0x008ee8000c101b00 */
[----:B------:R-:W3:Y:S01]  /*5e40*/  LD.E.64 R10, desc[UR10][R32.64+0x58] ;  /* 0x0000580a200a7980 */ /* 0x000ee2000c101b00 */
[----:B--2---:R-:W-:-:S04]  /*5e50*/  IMAD.WIDE.U32 R18, R3, 0x8, R4 ;  /* 0x0000000803127825 */ /* 0x004fc800078e0004 */
[C---:B------:R-:W-:Y:S02]  /*5e60*/  IMAD.WIDE.U32 R24, R3.reuse, 0x8, R6 ;  /* 0x0000000803187825 */ /* 0x040fe400078e0006 */
[----:B------:R-:W2:Y:S04]  /*5e70*/  LDL.128 R4, [R17+0x70] ;  /* 0x0000700011047983 */ /* 0x000ea80000100c00 */
[----:B---3--:R1:W-:Y:S04]  /*5e80*/  STL.128 [R17+0x150], R8 ;  /* 0x0001500811007387 */ /* 0x0083e80000100c00 */
[----:B0-----:R-:W3:Y:S04]  /*5e90*/  LD.E.64 R12, desc[UR10][R18.64+0x60] ;  /* 0x0000600a120c7980 */ /* 0x001ee8000c101b00 */
[----:B------:R-:W3:Y:S01]  /*5ea0*/  LD.E.64 R14, desc[UR10][R24.64+0x68] ;  /* 0x0000680a180e7980 */ /* 0x000ee2000c101b00 */
[----:B--2---:R-:W-:-:S04]  /*5eb0*/  IMAD.WIDE.U32 R4, R3, 0x8, R4 ;  /* 0x0000000803047825 */ /* 0x004fc800078e0004 */
[C---:B------:R-:W-:Y:S01]  /*5ec0*/  IMAD.WIDE.U32 R6, R3.reuse, 0x8, R6 ;  /* 0x0000000803067825 */ /* 0x040fe200078e0006 */
[----:B---3--:R1:W-:Y:S04]  /*5ed0*/  STL.128 [R17+0x160], R12 ;  /* 0x0001600c11007387 */ /* 0x0083e80000100c00 */
[----:B------:R-:W2:Y:S04]  /*5ee0*/  LD.E.64 R4, desc[UR10][R4.64+0x70] ;  /* 0x0000700a04047980 */ /* 0x000ea8000c101b00 */
[----:B------:R-:W2:Y:S01]  /*5ef0*/  LD.E.64 R6, desc[UR10][R6.64+0x78] ;  /* 0x0000780a06067980 */ /* 0x000ea2000c101b00 */
[----:B------:R-:W-:-:S05]  /*5f00*/  VIADD R3, R3, 0x10 ;  /* 0x0000001003037836 */ /* 0x000fca0000000000 */
[----:B------:R-:W-:Y:S01]  /*5f10*/  ISETP.NE.AND P1, PT, R3, R0, PT ;  /* 0x000000000300720c */ /* 0x000fe20003f25270 */
[----:B--2---:R1:W-:-:S12]  /*5f20*/  STL.128 [R17+0x170], R4 ;  /* 0x0001700411007387 */ /* 0x0043d80000100c00 */
[----:B------:R-:W-:Y:S05]  /*5f30*/  @P1 BRA `(.L_x_82) ;  /* 0xfffffffc00301947 */ /* 0x000fea000383ffff */
.L_x_81:
[----:B------:R-:W-:Y:S05]  /*5f40*/  @!P2 BRA `(.L_x_80) ;  /* 0x000000040020a947 */ /* 0x000fea0003800000 */
[----:B------:R-:W-:Y:S02]  /*5f50*/  ISETP.GE.U32.AND P1, PT, R16, 0x8, PT ;  /* 0x000000081000780c */ /* 0x000fe40003f26070 */
[----:B-1----:R-:W-:-:S04]  /*5f60*/  LOP3.LUT R14, R2, 0x7, RZ, 0xc0, !PT ;  /* 0x00000007020e7812 */ /* 0x002fc800078ec0ff */
[----:B------:R-:W-:-:S07]  /*5f70*/  ISETP.NE.AND P2, PT, R14, RZ, PT ;  /* 0x000000ff0e00720c */ /* 0x000fce0003f45270 */
[----:B------:R-:W-:Y:S06]  /*5f80*/  @!P1 BRA `(.L_x_83) ;  /* 0x0000000000889947 */ /* 0x000fec0003800000 */
[----:B----4-:R-:W-:-:S05]  /*5f90*/  LEA R3, R0, UR14, 0x3 ;  /* 0x0000000e00037c11 */ /* 0x010fca000f8e18ff */
[----:B------:R-:W2:Y:S04]  /*5fa0*/  LDL.64 R4, [R3] ;  /* 0x0000000003047983 */ /* 0x000ea80000100a00 */
[----:B------:R-:W3:Y:S04]  /*5fb0*/  LDL.64 R6, [R3+0x8] ;  /* 0x0000080003067983 */ /* 0x000ee80000100a00 */
[----:B------:R-:W4:Y:S04]  /*5fc0*/  LDL.64 R8, [R3+0x10] ;  /* 0x0000100003087983 */ /* 0x000f280000100a00 */
[----:B------:R-:W4:Y:S04]  /*5fd0*/  LDL.64 R10, [R3+0x18] ;  /* 0x00001800030a7983 */ /* 0x000f280000100a00 */
[----:B------:R-:W4:Y:S01]  /*5fe0*/  LDL.64 R12, [R3+0x20] ;  /* 0x00002000030c7983 */ /* 0x000f220000100a00 */
[----:B--2---:R-:W-:-:S06]  /*5ff0*/  IMAD.WIDE.U32 R4, R0, 0x8, R4 ;  /* 0x0000000800047825 */ /* 0x004fcc00078e0004 */
[----:B------:R-:W2:Y:S01]  /*6000*/  LD.E.64 R4, desc[UR10][R4.64] ;  /* 0x0000000a04047980 */ /* 0x000ea2000c101b00 */
[----:B---3--:R-:W-:-:S03]  /*6010*/  IMAD.WIDE.U32 R6, R0, 0x8, R6 ;  /* 0x0000000800067825 */ /* 0x008fc600078e0006 */
[----:B--2---:R0:W-:Y:S04]  /*6020*/  STL.64 [R3+0x100], R4 ;  /* 0x0001000403007387 */ /* 0x0041e80000100a00 */
[----:B------:R-:W2:Y:S01]  /*6030*/  LD.E.64 R6, desc[UR10][R6.64+0x8] ;  /* 0x0000080a06067980 */ /* 0x000ea2000c101b00 */
[----:B----4-:R-:W-:-:S04]  /*6040*/  IMAD.WIDE.U32 R8, R0, 0x8, R8 ;  /* 0x0000000800087825 */ /* 0x010fc800078e0008 */
[C---:B------:R-:W-:Y:S01]  /*6050*/  IMAD.WIDE.U32 R10, R0.reuse, 0x8, R10 ;  /* 0x00000008000a7825 */ /* 0x040fe200078e000a */
[----:B0-----:R-:W3:Y:S04]  /*6060*/  LDL.64 R4, [R3+0x28] ;  /* 0x0000280003047983 */ /* 0x001ee80000100a00 */
[----:B--2---:R0:W-:Y:S04]  /*6070*/  STL.64 [R3+0x108], R6 ;  /* 0x0001080603007387 */ /* 0x0041e80000100a00 */
[----:B------:R-:W2:Y:S01]  /*6080*/  LD.E.64 R8, desc[UR10][R8.64+0x10] ;  /* 0x0000100a08087980 */ /* 0x000ea2000c101b00 */
[----:B------:R-:W-:-:S04]  /*6090*/  IMAD.WIDE.U32 R12, R0, 0x8, R12 ;  /* 0x00000008000c7825 */ /* 0x000fc800078e000c */
[C---:B---3--:R-:W-:Y:S01]  /*60a0*/  IMAD.WIDE.U32 R4, R0.reuse, 0x8, R4 ;  /* 0x0000000800047825 */ /* 0x048fe200078e0004 */
[----:B0-----:R-:W3:Y:S04]  /*60b0*/  LDL.64 R6, [R3+0x30] ;  /* 0x0000300003067983 */ /* 0x001ee80000100a00 */
[----:B--2---:R0:W-:Y:S04]  /*60c0*/  STL.64 [R3+0x110], R8 ;  /* 0x0001100803007387 */ /* 0x0041e80000100a00 */
[----:B------:R-:W2:Y:S01]  /*60d0*/  LD.E.64 R10, desc[UR10][R10.64+0x18] ;  /* 0x0000180a0a0a7980 */ /* 0x000ea2000c101b00 */
[----:B---3--:R-:W-:-:S03]  /*60e0*/  IMAD.WIDE.U32 R6, R0, 0x8, R6 ;  /* 0x0000000800067825 */ /* 0x008fc600078e0006 */
[----:B0-----:R-:W3:Y:S04]  /*60f0*/  LDL.64 R8, [R3+0x38] ;  /* 0x0000380003087983 */ /* 0x001ee80000100a00 */
[----:B--2---:R0:W-:Y:S04]  /*6100*/  STL.64 [R3+0x118], R10 ;  /* 0x0001180a03007387 */ /* 0x0041e80000100a00 */
[----:B------:R-:W2:Y:S04]  /*6110*/  LD.E.64 R12, desc[UR10][R12.64+0x20] ;  /* 0x0000200a0c0c7980 */ /* 0x000ea8000c101b00 */
[----:B--2---:R0:W-:Y:S04]  /*6120*/  STL.64 [R3+0x120], R12 ;  /* 0x0001200c03007387 */ /* 0x0041e80000100a00 */
[----:B------:R-:W2:Y:S01]  /*6130*/  LD.E.64 R4, desc[UR10][R4.64+0x28] ;  /* 0x0000280a04047980 */ /* 0x000ea2000c101b00 */
[----:B---3--:R-:W-:-:S03]  /*6140*/  IMAD.WIDE.U32 R8, R0, 0x8, R8 ;  /* 0x0000000800087825 */ /* 0x008fc600078e0008 */
[----:B--2---:R0:W-:Y:S04]  /*6150*/  STL.64 [R3+0x128], R4 ;  /* 0x0001280403007387 */ /* 0x0041e80000100a00 */
[----:B------:R-:W2:Y:S04]  /*6160*/  LD.E.64 R6, desc[UR10][R6.64+0x30] ;  /* 0x0000300a06067980 */ /* 0x000ea8000c101b00 */
[----:B--2---:R0:W-:Y:S04]  /*6170*/  STL.64 [R3+0x130], R6 ;  /* 0x0001300603007387 */ /* 0x0041e80000100a00 */
[----:B------:R-:W2:Y:S01]  /*6180*/  LD.E.64 R8, desc[UR10][R8.64+0x38] ;  /* 0x0000380a08087980 */ /* 0x000ea2000c101b00 */
[----:B------:R-:W-:-:S03]  /*6190*/  VIADD R0, R0, 0x8 ;  /* 0x0000000800007836 */ /* 0x000fc60000000000 */
[----:B--2---:R0:W-:Y:S04]  /*61a0*/  STL.64 [R3+0x138], R8 ;  /* 0x0001380803007387 */ /* 0x0041e80000100a00 */
.L_x_83:
[----:B------:R-:W-:Y:S05]  /*61b0*/  @!P2 BRA `(.L_x_80) ;  /* 0x000000000084a947 */ /* 0x000fea0003800000 */
[----:B------:R-:W-:Y:S02]  /*61c0*/  ISETP.GE.U32.AND P1, PT, R14, 0x4, PT ;  /* 0x000000040e00780c */ /* 0x000fe40003f26070 */
[----:B0-----:R-:W-:-:S04]  /*61d0*/  LOP3.LUT R12, R2, 0x3, RZ, 0xc0, !PT ;  /* 0x00000003020c7812 */ /* 0x001fc800078ec0ff */
[----:B------:R-:W-:-:S07]  /*61e0*/  ISETP.NE.AND P2, PT, R12, RZ, PT ;  /* 0x000000ff0c00720c */ /* 0x000fce0003f45270 */
[----:B------:R-:W-:Y:S06]  /*61f0*/  @!P1 BRA `(.L_x_84) ;  /* 0x0000000000489947 */ /* 0x000fec0003800000 */
[----:B----4-:R-:W-:-:S05]  /*6200*/  LEA R3, R0, UR14, 0x3 ;  /* 0x0000000e00037c11 */ /* 0x010fca000f8e18ff */
[----:B------:R-:W2:Y:S04]  /*6210*/  LDL.64 R4, [R3] ;  /* 0x0000000003047983 */ /* 0x000ea80000100a00 */
[----:B------:R-:W3:Y:S04]  /*6220*/  LDL.64 R6, [R3+0x8] ;  /* 0x0000080003067983 */ /* 0x000ee80000100a00 */
[----:B------:R-:W4:Y:S04]  /*6230*/  LDL.64 R8, [R3+0x10] ;  /* 0x0000100003087983 */ /* 0x000f280000100a00 */
[----:B------:R-:W4:Y:S01]  /*6240*/  LDL.64 R10, [R3+0x18] ;  /* 0x00001800030a7983 */ /* 0x000f220000100a00 */
[----:B--2---:R-:W-:-:S06]  /*6250*/  IMAD.WIDE.U32 R4, R0, 0x8, R4 ;  /* 0x0000000800047825 */ /* 0x004fcc00078e0004 */
[----:B------:R-:W2:Y:S01]  /*6260*/  LD.E.64 R4, desc[UR10][R4.64] ;  /* 0x0000000a04047980 */ /* 0x000ea2000c101b00 */
[----:B---3--:R-:W-:-:S03]  /*6270*/  IMAD.WIDE.U32 R6, R0, 0x8, R6 ;  /* 0x0000000800067825 */ /* 0x008fc600078e0006 */
[----:B--2---:R0:W-:Y:S04]  /*6280*/  STL.64 [R3+0x100], R4 ;  /* 0x0001000403007387 */ /* 0x0041e80000100a00 */
[----:B------:R-:W2:Y:S01]  /*6290*/  LD.E.64 R6, desc[UR10][R6.64+0x8] ;  /* 0x0000080a06067980 */ /* 0x000ea2000c101b00 */
[----:B----4-:R-:W-:-:S03]  /*62a0*/  IMAD.WIDE.U32 R8, R0, 0x8, R8 ;  /* 0x0000000800087825 */ /* 0x010fc600078e0008 */
[----:B--2---:R0:W-:Y:S04]  /*62b0*/  STL.64 [R3+0x108], R6 ;  /* 0x0001080603007387 */ /* 0x0041e80000100a00 */
[----:B------:R-:W2:Y:S01]  /*62c0*/  LD.E.64 R8, desc[UR10][R8.64+0x10] ;  /* 0x0000100a08087980 */ /* 0x000ea2000c101b00 */
[----:B------:R-:W-:-:S03]  /*62d0*/  IMAD.WIDE.U32 R10, R0, 0x8, R10 ;  /* 0x00000008000a7825 */ /* 0x000fc600078e000a */
[----:B--2---:R0:W-:Y:S04]  /*62e0*/  STL.64 [R3+0x110], R8 ;  /* 0x0001100803007387 */ /* 0x0041e80000100a00 */
[----:B------:R-:W2:Y:S01]  /*62f0*/  LD.E.64 R10, desc[UR10][R10.64+0x18] ;  /* 0x0000180a0a0a7980 */ /* 0x000ea2000c101b00 */
[----:B------:R-:W-:-:S03]  /*6300*/  IADD3 R0, PT, PT, R0, 0x4, RZ ;  /* 0x0000000400007810 */ /* 0x000fc60007ffe0ff */
[----:B--2---:R0:W-:Y:S04]  /*6310*/  STL.64 [R3+0x118], R10 ;  /* 0x0001180a03007387 */ /* 0x0041e80000100a00 */
.L_x_84:
[----:B------:R-:W-:Y:S05]  /*6320*/  @!P2 BRA `(.L_x_80) ;  /* 0x000000000028a947 */ /* 0x000fea0003800000 */
[----:B------:R-:W-:-:S05]  /*6330*/  UMOV UR4, URZ ;  /* 0x000000ff00047c82 */ /* 0x000fca0008000000 */
.L_x_85:
[----:B0-2-4-:R-:W-:-:S05]  /*6340*/  LEA R3, R0, UR14, 0x3 ;  /* 0x0000000e00037c11 */ /* 0x015fca000f8e18ff */
[----:B------:R-:W2:Y:S02]  /*6350*/  LDL.64 R4, [R3] ;  /* 0x0000000003047983 */ /* 0x000ea40000100a00 */
[----:B--2---:R-:W-:-:S06]  /*6360*/  IMAD.WIDE.U32 R4, R0, 0x8, R4 ;  /* 0x0000000800047825 */ /* 0x004fcc00078e0004 */
[----:B------:R-:W2:Y:S01]  /*6370*/  LD.E.64 R4, desc[UR10][R4.64] ;  /* 0x0000000a04047980 */ /* 0x000ea2000c101b00 */
[----:B------:R-:W-:Y:S01]  /*6380*/  UIADD3 UR4, UPT, UPT, UR4, 0x1, URZ ;  /* 0x0000000104047890 */ /* 0x000fe2000fffe0ff */
[----:B------:R-:W-:-:S05]  /*6390*/  VIADD R0, R0, 0x1 ;  /* 0x0000000100007836 */ /* 0x000fca0000000000 */
[----:B------:R-:W-:Y:S01]  /*63a0*/  ISETP.NE.AND P1, PT, R12, UR4, PT ;  /* 0x000000040c007c0c */ /* 0x000fe2000bf25270 */
[----:B--2---:R2:W-:-:S12]  /*63b0*/  STL.64 [R3+0x100], R4 ;  /* 0x0001000403007387 */ /* 0x0045d80000100a00 */
[----:B------:R-:W-:Y:S05]  /*63c0*/  @P1 BRA `(.L_x_85) ;  /* 0xfffffffc00dc1947 */ /* 0x000fea000383ffff */
.L_x_80:
[----:B------:R-:W-:-:S13]  /*63d0*/  ISETP.GE.AND P1, PT, R2, 0x2, PT ;  /* 0x000000020200780c */ /* 0x000fda0003f26270 */
[----:B------:R-:W-:Y:S05]  /*63e0*/  @!P1 BRA `(.L_x_86) ;  /* 0x0000000400f09947 */ /* 0x000fea0003800000 */
[----:B------:R-:W-:Y:S01]  /*63f0*/  VIADD R0, R2, 0xfffffffe ;  /* 0xfffffffe02007836 */ /* 0x000fe20000000000 */
[----:B------:R-:W-:-:S04]  /*6400*/  UMOV UR5, 0x1 ;  /* 0x0000000100057882 */ /* 0x000fc80000000000 */
[----:B------:R-:W-:Y:S01]  /*6410*/  ISETP.GE.U32.AND P1, PT, R0, 0xf, PT ;  /* 0x0000000f0000780c */ /* 0x000fe20003f26070 */
[----:B------:R-:W-:-:S05]  /*6420*/  VIADD R0, R2, 0xffffffff ;  /* 0xffffffff02007836 */ /* 0x000fca0000000000 */
[----:B------:R-:W-:-:S07]  /*6430*/  LOP3.LUT R40, R0, 0xf, RZ, 0xc0, !PT ;  /* 0x0000000f00287812 */ /* 0x000fce00078ec0ff */
[----:B------:R-:W-:Y:S05]  /*6440*/  @!P1 BRA `(.L_x_87) ;  /* 0x0000000000d09947 */ /* 0x000fea0003800000 */
[----:B012-4-:R-:W-:Y:S01]  /*6450*/  LOP3.LUT R3, R0, 0xfffffff0, RZ, 0xc0, !PT ;  /* 0xfffffff000037812 */ /* 0x017fe200078ec0ff */
[----:B------:R-:W-:-:S06]  /*6460*/  UMOV UR4, 0x1 ;  /* 0x0000000100047882 */ /* 0x000fcc0000000000 */
.L_x_88:
[----:B------:R-:W-:-:S09]  /*6470*/  ULEA UR5, UR4, UR16, 0x3 ;  /* 0x0000001004057291 */ /* 0x000fd2000f8e18ff */
[----:B------:R-:W2:Y:S04]  /*6480*/  LDL.128 R28, [UR5+0x18] ;  /* 0x00001805ff1c7983 */ /* 0x000ea80008100c00 */
[----:B------:R-:W3:Y:S04]  /*6490*/  LDL.128 R20, [UR5+0x28] ;  /* 0x00002805ff147983 */ /* 0x000ee80008100c00 */
[----:B------:R-:W4:Y:S04]  /*64a0*/  LDL.128 R4, [UR5+0x38] ;  /* 0x00003805ff047983 */ /* 0x000f280008100c00 */
[----:B-----5:R-:W4:Y:S04]  /*64b0*/  LDL.128 R16, [UR5+0x48] ;  /* 0x00004805ff107983 */ /* 0x020f280008100c00 */
[----:B------:R-:W4:Y:S04]  /*64c0*/  LDL.128 R12, [UR5+0x58] ;  /* 0x00005805ff0c7983 */ /* 0x000f280008100c00 */
[----:B------:R-:W4:Y:S04]  /*64d0*/  LDL.64 R32, [UR5] ;  /* 0x00000005ff207983 */ /* 0x000f280008100a00 */
[----:B------:R-:W4:Y:S04]  /*64e0*/  LDL.128 R24, [UR5+0x8] ;  /* 0x00000805ff187983 */ /* 0x000f280008100c00 */
[----:B------:R-:W4:Y:S04]  /*64f0*/  LDL.128 R8, [UR5+0x68] ;  /* 0x00006805ff087983 */ /* 0x000f280008100c00 */
[----:B------:R-:W4:Y:S01]  /*6500*/  LDL.64 R34, [UR5+0x78] ;  /* 0x00007805ff227983 */ /* 0x000f220008100a00 */
[----:B--2---:R-:W-:-:S02]  /*6510*/  IMAD.MOV.U32 R38, RZ, RZ, R28 ;  /* 0x000000ffff267224 */ /* 0x004fc400078e001c */
[----:B------:R-:W-:Y:S02]  /*6520*/  IMAD.MOV.U32 R39, RZ, RZ, R29 ;  /* 0x000000ffff277224 */ /* 0x000fe400078e001d */
[----:B------:R-:W-:Y:S01]  /*6530*/  IMAD.MOV.U32 R28, RZ, RZ, R30 ;  /* 0x000000ffff1c7224 */ /* 0x000fe200078e001e */
[----:B---3--:R-:W-:Y:S01]  /*6540*/  MOV R30, R20 ;  /* 0x00000014001e7202 */ /* 0x008fe20000000f00 */
[----:B------:R-:W-:Y:S02]  /*6550*/  IMAD.MOV.U32 R29, RZ, RZ, R31 ;  /* 0x000000ffff1d7224 */ /* 0x000fe400078e001f */
[----:B------:R-:W-:Y:S02]  /*6560*/  IMAD.MOV.U32 R31, RZ, RZ, R21 ;  /* 0x000000ffff1f7224 */ /* 0x000fe400078e0015 */
[----:B------:R-:W-:Y:S02]  /*6570*/  IMAD.MOV.U32 R20, RZ, RZ, R22 ;  /* 0x000000ffff147224 */ /* 0x000fe400078e0016 */
[----:B------:R-:W-:Y:S01]  /*6580*/  IMAD.MOV.U32 R21, RZ, RZ, R23 ;  /* 0x000000ffff157224 */ /* 0x000fe200078e0017 */
[----:B----4-:R-:W-:Y:S01]  /*6590*/  MOV R23, R5 ;  /* 0x0000000500177202 */ /* 0x010fe20000000f00 */
[----:B------:R-:W-:-:S02]  /*65a0*/  IMAD.MOV.U32 R22, RZ, RZ, R4 ;  /* 0x000000ffff167224 */ /* 0x000fc400078e0004 */
[----:B------:R-:W-:Y:S02]  /*65b0*/  IMAD.MOV.U32 R4, RZ, RZ, R6 ;  /* 0x000000ffff047224 */ /* 0x000fe400078e0006 */
[----:B------:R-:W-:Y:S02]  /*65c0*/  IMAD.MOV.U32 R5, RZ, RZ, R7 ;  /* 0x000000ffff057224 */ /* 0x000fe400078e0007 */
[----:B------:R-:W-:Y:S01]  /*65d0*/  IMAD.MOV.U32 R6, RZ, RZ, R16 ;  /* 0x000000ffff067224 */ /* 0x000fe200078e0010 */
[----:B------:R-:W-:Y:S01]  /*65e0*/  MOV R16, R18 ;  /* 0x0000001200107202 */ /* 0x000fe20000000f00 */
[----:B------:R-:W-:Y:S02]  /*65f0*/  IMAD.MOV.U32 R7, RZ, RZ, R17 ;  /* 0x000000ffff077224 */ /* 0x000fe400078e0011 */
[----:B------:R-:W-:Y:S01]  /*6600*/  IMAD.MOV.U32 R17, RZ, RZ, R19 ;  /* 0x000000ffff117224 */ /* 0x000fe200078e0013 */
[----:B------:R0:W-:Y:S01]  /*6610*/  STL.64 [UR5+-0x8], R32 ;  /* 0xfffff820ff007987 */ /* 0x0001e20008100a05 */
[----:B------:R-:W-:Y:S01]  /*6620*/  IMAD.MOV.U32 R18, RZ, RZ, R12 ;  /* 0x000000ffff127224 */ /* 0x000fe200078e000c */
[----:B------:R-:W-:Y:S01]  /*6630*/  MOV R12, R14 ;  /* 0x0000000e000c7202 */ /* 0x000fe20000000f00 */
[----:B------:R-:W-:Y:S01]  /*6640*/  IMAD.MOV.U32 R19, RZ, RZ, R13 ;  /* 0x000000ffff137224 */ /* 0x000fe200078e000d */
[----:B------:R-:W-:Y:S01]  /*6650*/  MOV R37, R27 ;  /* 0x0000001b00257202 */ /* 0x000fe20000000f00 */
[----:B------:R-:W-:-:S02]  /*6660*/  IMAD.MOV.U32 R13, RZ, RZ, R15 ;  /* 0x000000ffff0d7224 */ /* 0x000fc400078e000f */
[----:B------:R-:W-:Y:S02]  /*6670*/  IMAD.MOV.U32 R36, RZ, RZ, R26 ;  /* 0x000000ffff247224 */ /* 0x000fe400078e001a */
[----:B------:R-:W-:Y:S01]  /*6680*/  IMAD.MOV.U32 R14, RZ, RZ, R8 ;  /* 0x000000ffff0e7224 */ /* 0x000fe200078e0008 */
[----:B0-----:R-:W-:Y:S01]  /*6690*/  MOV R32, R10 ;  /* 0x0000000a00207202 */ /* 0x001fe20000000f00 */
[----:B------:R-:W-:Y:S02]  /*66a0*/  IMAD.MOV.U32 R15, RZ, RZ, R9 ;  /* 0x000000ffff0f7224 */ /* 0x000fe400078e0009 */
[----:B------:R-:W-:Y:S01]  /*66b0*/  IMAD.MOV.U32 R33, RZ, RZ, R11 ;  /* 0x000000ffff217224 */ /* 0x000fe200078e000b */
[----:B------:R0:W-:Y:S04]  /*66c0*/  STL.128 [UR5+0x8], R36 ;  /* 0x00000824ff007987 */ /* 0x0001e80008100c05 */
[----:B------:R0:W-:Y:S04]  /*66d0*/  STL.64 [UR5], R24 ;  /* 0x00000018ff007987 */ /* 0x0001e80008100a05 */
[----:B------:R0:W-:Y:S04]  /*66e0*/  STL.128 [UR5+0x18], R28 ;  /* 0x0000181cff007987 */ /* 0x0001e80008100c05 */
[----:B------:R0:W-:Y:S04]  /*66f0*/  STL.128 [UR5+0x28], R20 ;  /* 0x00002814ff007987 */ /* 0x0001e80008100c05 */
[----:B------:R0:W-:Y:S04]  /*6700*/  STL.128 [UR5+0x38], R4 ;  /* 0x00003804ff007987 */ /* 0x0001e80008100c05 */
[----:B------:R0:W-:Y:S04]  /*6710*/  STL.128 [UR5+0x48], R16 ;  /* 0x00004810ff007987 */ /* 0x0001e80008100c05 */
[----:B------:R0:W-:Y:S04]  /*6720*/  STL.128 [UR5+0x58], R12 ;  /* 0x0000580cff007987 */ /* 0x0001e80008100c05 */
[----:B------:R0:W-:Y:S01]  /*6730*/  STL.128 [UR5+0x68], R32 ;  /* 0x00006820ff007987 */ /* 0x0001e20008100c05 */
[----:B------:R-:W-:-:S06]  /*6740*/  UIADD3 UR5, UPT, UPT, UR4, 0xf, URZ ;  /* 0x0000000f04057890 */ /* 0x000fcc000fffe0ff */
[----:B------:R-:W-:Y:S01]  /*6750*/  ISETP.NE.AND P1, PT, R3, UR5, PT ;  /* 0x0000000503007c0c */ /* 0x000fe2000bf25270 */
[----:B------:R-:W-:-:S12]  /*6760*/  UIADD3 UR4, UPT, UPT, UR4, 0x10, URZ ;  /* 0x0000001004047890 */ /* 0x000fd8000fffe0ff */
[----:B0-----:R-:W-:Y:S05]  /*6770*/  @P1 BRA `(.L_x_88) ;  /* 0xfffffffc003c1947 */ /* 0x001fea000383ffff */
[----:B------:R-:W-:-:S05]  /*6780*/  UMOV UR5, UR4 ;  /* 0x0000000400057c82 */ /* 0x000fca0008000000 */
.L_x_87:
[----:B------:R-:W-:-:S13]  /*6790*/  ISETP.NE.AND P1, PT, R40, RZ, PT ;  /* 0x000000ff2800720c */ /* 0x000fda0003f25270 */
[----:B------:R-:W-:Y:S05]  /*67a0*/  @!P1 BRA `(.L_x_86) ;  /* 0x0000000400009947 */ /* 0x000fea0003800000 */
[----:B------:R-:W-:Y:S02]  /*67b0*/  ISETP.GE.U32.AND P1, PT, R40, 0x8, PT ;  /* 0x000000082800780c */ /* 0x000fe40003f26070 */
[----:B012-4-:R-:W-:-:S04]  /*67c0*/  LOP3.LUT R3, R0, 0x7, RZ, 0xc0, !PT ;  /* 0x0000000700037812 */ /* 0x017fc800078ec0ff */
[----:B------:R-:W-:-:S07]  /*67d0*/  ISETP.NE.AND P2, PT, R3, RZ, PT ;  /* 0x000000ff0300720c */ /* 0x000fce0003f45270 */
[----:B------:R-:W-:Y:S06]  /*67e0*/  @!P1 BRA `(.L_x_89) ;  /* 0x00000000007c9947 */ /* 0x000fec0003800000 */
[----:B------:R-:W-:-:S09]  /*67f0*/  ULEA UR7, UR5, UR16, 0x3 ;  /* 0x0000001005077291 */ /* 0x000fd2000f8e18ff */
[----:B------:R-:W2:Y:S01]  /*6800*/  LDL.64 R4, [UR7] ;  /* 0x00000007ff047983 */ /* 0x000ea20008100a00 */
[----:B------:R-:W-:Y:S02]  /*6810*/  UIADD3 UR4, UPT, UPT, UR5, 0x1, URZ ;  /* 0x0000000105047890 */ /* 0x000fe4000fffe0ff */
[----:B------:R-:W-:Y:S02]  /*6820*/  ULEA UR8, UR5, UR16, 0x3 ;  /* 0x0000001005087291 */ /* 0x000fe4000f8e18ff */
[----:B------:R-:W-:-:S07]  /*6830*/  ULEA UR4, UR4, UR16, 0x3 ;  /* 0x0000001004047291 */ /* 0x000fce000f8e18ff */
[----:B--2---:R0:W-:Y:S04]  /*6840*/  STL.64 [UR8+-0x8], R4 ;  /* 0xfffff804ff007987 */ /* 0x0041e80008100a08 */
[----:B------:R-:W2:Y:S01]  /*6850*/  LDL.64 R6, [UR4] ;  /* 0x00000004ff067983 */ /* 0x000ea20008100a00 */
[----:B------:R-:W-:-:S04]  /*6860*/  UIADD3 UR4, UPT, UPT, UR5, 0x2, URZ ;  /* 0x0000000205047890 */ /* 0x000fc8000fffe0ff */
[----:B------:R-:W-:Y:S01]  /*6870*/  ULEA UR4, UR4, UR16, 0x3 ;  /* 0x0000001004047291 */ /* 0x000fe2000f8e18ff */
[----:B--2---:R1:W-:Y:S08]  /*6880*/  STL.64 [UR8], R6 ;  /* 0x00000006ff007987 */ /* 0x0043f00008100a08 */
[----:B------:R-:W2:Y:S01]  /*6890*/  LDL.64 R8, [UR4] ;  /* 0x00000004ff087983 */ /* 0x000ea20008100a00 */
[----:B------:R-:W-:-:S04]  /*68a0*/  UIADD3 UR4, UPT, UPT, UR5, 0x3, URZ ;  /* 0x0000000305047890 */ /* 0x000fc8000fffe0ff */
[----:B------:R-:W-:Y:S01]  /*68b0*/  ULEA UR4, UR4, UR16, 0x3 ;  /* 0x0000001004047291 */ /* 0x000fe2000f8e18ff */
[----:B--2---:R2:W-:Y:S08]  /*68c0*/  STL.64 [UR8+0x8], R8 ;  /* 0x00000808ff007987 */ /* 0x0045f00008100a08 */
[----:B------:R-:W3:Y:S01]  /*68d0*/  LDL.64 R10, [UR4] ;  /* 0x00000004ff0a7983 */ /* 0x000ee20008100a00 */
[----:B------:R-:W-:-:S04]  /*68e0*/  UIADD3 UR4, UPT, UPT, UR5, 0x4, URZ ;  /* 0x0000000405047890 */ /* 0x000fc8000fffe0ff */
[----:B------:R-:W-:Y:S01]  /*68f0*/  ULEA UR4, UR4, UR16, 0x3 ;  /* 0x0000001004047291 */ /* 0x000fe2000f8e18ff */
[----:B---3--:R3:W-:Y:S08]  /*6900*/  STL.64 [UR8+0x10], R10 ;  /* 0x0000100aff007987 */ /* 0x0087f00008100a08 */
[----:B0-----:R-:W4:Y:S01]  /*6910*/  LDL.64 R4, [UR4] ;  /* 0x00000004ff047983 */ /* 0x001f220008100a00 */
[----:B------:R-:W-:-:S04]  /*6920*/  UIADD3 UR4, UPT, UPT, UR5, 0x5, URZ ;  /* 0x0000000505047890 */ /* 0x000fc8000fffe0ff */
[----:B------:R-:W-:Y:S01]  /*6930*/  ULEA UR4, UR4, UR16, 0x3 ;  /* 0x0000001004047291 */ /* 0x000fe2000f8e18ff */
[----:B----4-:R0:W-:Y:S08]  /*6940*/  STL.64 [UR8+0x18], R4 ;  /* 0x00001804ff007987 */ /* 0x0101f00008100a08 */
[----:B-1----:R-:W4:Y:S01]  /*6950*/  LDL.64 R6, [UR4] ;  /* 0x00000004ff067983 */ /* 0x002f220008100a00 */
[----:B------:R-:W-:-:S04]  /*6960*/  UIADD3 UR4, UPT, UPT, UR5, 0x6, URZ ;  /* 0x0000000605047890 */ /* 0x000fc8000fffe0ff */
[----:B------:R-:W-:Y:S01]  /*6970*/  ULEA UR4, UR4, UR16, 0x3 ;  /* 0x0000001004047291 */ /* 0x000fe2000f8e18ff */
[----:B----4-:R0:W-:Y:S08]  /*6980*/  STL.64 [UR8+0x20], R6 ;  /* 0x00002006ff007987 */ /* 0x0101f00008100a08 */
[----:B--2---:R-:W2:Y:S04]  /*6990*/  LDL.64 R8, [UR4] ;  /* 0x00000004ff087983 */ /* 0x004ea80008100a00 */
[----:B--2---:R0:W-:Y:S04]  /*69a0*/  STL.64 [UR8+0x28], R8 ;  /* 0x00002808ff007987 */ /* 0x0041e80008100a08 */
[----:B---3--:R-:W2:Y:S01]  /*69b0*/  LDL.64 R10, [UR7+0x38] ;  /* 0x00003807ff0a7983 */ /* 0x008ea20008100a00 */
[----:B------:R-:W-:-:S03]  /*69c0*/  UIADD3 UR5, UPT, UPT, UR5, 0x8, URZ ;  /* 0x0000000805057890 */ /* 0x000fc6000fffe0ff */
[----:B--2---:R0:W-:Y:S09]  /*69d0*/  STL.64 [UR8+0x30], R10 ;  /* 0x0000300aff007987 */ /* 0x0041f20008100a08 */
.L_x_89:
[----:B------:R-:W-:Y:S05]  /*69e0*/  @!P2 BRA `(.L_x_86) ;  /* 0x000000000070a947 */ /* 0x000fea0003800000 */
[----:B------:R-:W-:Y:S02]  /*69f0*/  ISETP.GE.U32.AND P1, PT, R3, 0x4, PT ;  /* 0x000000040300780c */ /* 0x000fe40003f26070 */
[----:B------:R-:W-:-:S04]  /*6a00*/  LOP3.LUT R0, R0, 0x3, RZ, 0xc0, !PT ;  /* 0x0000000300007812 */ /* 0x000fc800078ec0ff */
[----:B------:R-:W-:-:S07]  /*6a10*/  ISETP.NE.AND P2, PT, R0, RZ, PT ;  /* 0x000000ff0000720c */ /* 0x000fce0003f45270 */
[----:B------:R-:W-:Y:S06]  /*6a20*/  @!P1 BRA `(.L_x_90) ;  /* 0x00000000003c9947 */ /* 0x000fec0003800000 */
[----:B------:R-:W-:-:S09]  /*6a30*/  ULEA UR7, UR5, UR16, 0x3 ;  /* 0x0000001005077291 */ /* 0x000fd2000f8e18ff */
[----:B0-----:R-:W2:Y:S01]  /*6a40*/  LDL.64 R4, [UR7] ;  /* 0x00000007ff047983 */ /* 0x001ea20008100a00 */
        /* <DEDUP_REMOVED lines=8> */
[----:B------:R-:W2:Y:S04]  /*6ad0*/  LDL.64 R8, [UR4] ;  /* 0x00000004ff087983 */ /* 0x000ea80008100a00 */
[----:B--2---:R1:W-:Y:S04]  /*6ae0*/  STL.64 [UR8+0x8], R8 ;  /* 0x00000808ff007987 */ /* 0x0043e80008100a08 */
[----:B------:R-:W2:Y:S01]  /*6af0*/  LDL.64 R10, [UR7+0x18] ;  /* 0x00001807ff0a7983 */ /* 0x000ea20008100a00 */
[----:B------:R-:W-:-:S03]  /*6b00*/  UIADD3 UR5, UPT, UPT, UR5, 0x4, URZ ;  /* 0x0000000405057890 */ /* 0x000fc6000fffe0ff */
[----:B--2---:R1:W-:Y:S09]  /*6b10*/  STL.64 [UR8+0x10], R10 ;  /* 0x0000100aff007987 */ /* 0x0043f20008100a08 */
.L_x_90:
[----:B------:R-:W-:Y:S05]  /*6b20*/  @!P2 BRA `(.L_x_86) ;  /* 0x000000000020a947 */ /* 0x000fea0003800000 */
[----:B------:R-:W-:-:S05]  /*6b30*/  UMOV UR4, URZ ;  /* 0x000000ff00047c82 */ /* 0x000fca0008000000 */
.L_x_91:
[----:B------:R-:W-:-:S09]  /*6b40*/  ULEA UR7, UR5, UR16, 0x3 ;  /* 0x0000001005077291 */ /* 0x000fd2000f8e18ff */
[----:B01-3--:R-:W2:Y:S01]  /*6b50*/  LDL.64 R4, [UR7] ;  /* 0x00000007ff047983 */ /* 0x00bea20008100a00 */
[----:B------:R-:W-:Y:S02]  /*6b60*/  UIADD3 UR4, UPT, UPT, UR4, 0x1, URZ ;  /* 0x0000000104047890 */ /* 0x000fe4000fffe0ff */
[----:B------:R-:W-:-:S04]  /*6b70*/  UIADD3 UR5, UPT, UPT, UR5, 0x1, URZ ;  /* 0x0000000105057890 */ /* 0x000fc8000fffe0ff */
[----:B------:R-:W-:Y:S01]  /*6b80*/  ISETP.NE.AND P1, PT, R0, UR4, PT ;  /* 0x0000000400007c0c */ /* 0x000fe2000bf25270 */
[----:B--2---:R3:W-:-:S12]  /*6b90*/  STL.64 [UR7+-0x8], R4 ;  /* 0xfffff804ff007987 */ /* 0x0047d80008100a07 */
[----:B------:R-:W-:Y:S05]  /*6ba0*/  @P1 BRA `(.L_x_91) ;  /* 0xfffffffc00e41947 */ /* 0x000fea000383ffff */
.L_x_86:
[C---:B012-4-:R-:W-:Y:S01]  /*6bb0*/  LEA R3, R2.reuse, UR16, 0x3 ;  /* 0x0000001002037c11 */ /* 0x057fe2000f8e18ff */
[----:B------:R-:W-:Y:S01]  /*6bc0*/  BSSY.RECONVERGENT B2, `(.L_x_92) ;  /* 0x0000248000027945 */ /* 0x000fe20003800200 */
[----:B------:R-:W-:-:S03]  /*6bd0*/  VIADD R0, R2, 0xffffffff ;  /* 0xffffffff02007836 */ /* 0x000fc60000000000 */
[----:B------:R0:W-:Y:S01]  /*6be0*/  STL.64 [R3+-0x8], RZ ;  /* 0xfffff8ff03007387 */ /* 0x0001e20000100a00 */
[----:B------:R-:W-:Y:S05]  /*6bf0*/  @!P0 BRA `(.L_x_93) ;  /* 0x0000001400b88947 */ /* 0x000fea0003800000 */
[----:B0-----:R-:W-:-:S07]  /*6c00*/  IMAD.MOV.U32 R3, RZ, RZ, RZ ;  /* 0x000000ffff037224 */ /* 0x001fce00078e00ff */
.L_x_134:
[----:B------:R-:W-:Y:S01]  /*6c10*/  BSSY.RELIABLE B1, `(.L_x_94) ;  /* 0x0000167000017945 */ /* 0x000fe20003800100 */
[C---:B---3--:R-:W-:Y:S01]  /*6c20*/  IADD3 R5, PT, PT, R3.reuse, 0x1, RZ ;  /* 0x0000000103057810 */ /* 0x048fe20007ffe0ff */
[----:B------:R-:W-:Y:S01]  /*6c30*/  IMAD.MOV.U32 R6, RZ, RZ, RZ ;  /* 0x000000ffff067224 */ /* 0x000fe200078e00ff */
[----:B------:R-:W-:-:S07]  /*6c40*/  LEA R4, R3, UR14, 0x3 ;  /* 0x0000000e03047c11 */ /* 0x000fce000f8e18ff */
.L_x_133:
[----:B------:R-:W-:Y:S01]  /*6c50*/  BSSY.RECONVERGENT B0, `(.L_x_95) ;  /* 0x0000012000007945 */ /* 0x000fe20003800200 */
[----:B01-3--:R-:W-:-:S07]  /*6c60*/  IMAD.MOV.U32 R7, RZ, RZ, R3 ;  /* 0x000000ffff077224 */ /* 0x00bfce00078e0003 */
.L_x_97:
[-C--:B------:R-:W-:Y:S01]  /*6c70*/  ISETP.NE.AND P0, PT, R7, R0.reuse, PT ;  /* 0x000000000700720c */ /* 0x080fe20003f05270 */
[----:B------:R-:W-:Y:S01]  /*6c80*/  IMAD.MOV.U32 R14, RZ, RZ, R7 ;  /* 0x000000ffff0e7224 */ /* 0x000fe200078e0007 */
[----:B------:R-:W-:-:S11]  /*6c90*/  MOV R28, R0 ;  /* 0x00000000001c7202 */ /* 0x000fd60000000f00 */
[----:B------:R-:W-:Y:S05]  /*6ca0*/  @!P0 BRA `(.L_x_96) ;  /* 0x0000000000308947 */ /* 0x000fea0003800000 */
[----:B------:R-:W-:-:S05]  /*6cb0*/  LEA R2, R7, UR14, 0x3 ;  /* 0x0000000e07027c11 */ /* 0x000fca000f8e18ff */
[----:B------:R-:W2:Y:S04]  /*6cc0*/  LDL.64 R8, [R2+0x100] ;  /* 0x0001000002087983 */ /* 0x000ea80000100a00 */
[----:B------:R-:W2:Y:S04]  /*6cd0*/  LDL.64 R10, [R2+0x108] ;  /* 0x00010800020a7983 */ /* 0x000ea80000100a00 */
[----:B------:R-:W3:Y:S01]  /*6ce0*/  LDL.64 R12, [R2+0x200] ;  /* 0x00020000020c7983 */ /* 0x000ee20000100a00 */
[----:B------:R-:W-:Y:S01]  /*6cf0*/  UMOV UR4, 0x812dea11 ;  /* 0x812dea1100047882 */ /* 0x000fe20000000000 */
[----:B------:R-:W-:Y:S01]  /*6d00*/  UMOV UR5, 0x3d719799 ;  /* 0x3d71979900057882 */ /* 0x000fe20000000000 */
[----:B------:R-:W-:Y:S01]  /*6d10*/  VIADD R7, R7, 0x1 ;  /* 0x0000000107077836 */ /* 0x000fe20000000000 */
[----:B--2---:R-:W-:-:S08]  /*6d20*/  DADD R8, |R8|, |R10| ;  /* 0x0000000008087229 */ /* 0x004fd0000000060a */
[----:B------:R-:W-:-:S08]  /*6d30*/  DMUL R8, R8, UR4 ;  /* 0x0000000408087c28 */ /* 0x000fd00008000000 */
[----:B---3--:R-:W-:-:S14]  /*6d40*/  DSETP.GTU.AND P0, PT, |R12|, R8, PT ;  /* 0x000000080c00722a */ /* 0x008fdc0003f0c200 */
[----:B------:R-:W-:Y:S05]  /*6d50*/  @P0 BRA `(.L_x_97) ;  /* 0xfffffffc00c40947 */ /* 0x000fea000383ffff */
[----:B------:R-:W-:-:S07]  /*6d60*/  IMAD.MOV.U32 R28, RZ, RZ, R14 ;  /* 0x000000ffff1c7224 */ /* 0x000fce00078e000e */
.L_x_96:
[----:B------:R-:W-:Y:S05]  /*6d70*/  BSYNC.RECONVERGENT B0 ;  /* 0x0000000000007941 */ /* 0x000fea0003800200 */
.L_x_95:
[----:B------:R-:W-:-:S13]  /*6d80*/  ISETP.NE.AND P0, PT, R28, R3, PT ;  /* 0x000000031c00720c */ /* 0x000fda0003f05270 */
[----:B------:R-:W-:Y:S05]  /*6d90*/  @!P0 BRA `(.L_x_98) ;  /* 0x0000001400388947 */ /* 0x000fea0003800000 */
[----:B------:R-:W-:-:S13]  /*6da0*/  ISETP.NE.AND P0, PT, R6, 0x1e, PT ;  /* 0x0000001e0600780c */ /* 0x000fda0003f05270 */
[----:B------:R-:W-:Y:S05]  /*6db0*/  @!P0 BREAK.RELIABLE B1 ;  /* 0x0000000000018942 */ /* 0x000fea0003800100 */
[----:B------:R-:W-:Y:S05]  /*6dc0*/  @!P0 BRA `(.L_x_99) ;  /* 0x00000020009c8947 */ /* 0x000fea0003800000 */
[----:B------:R-:W2:Y:S04]  /*6dd0*/  LDL.64 R8, [R4+0x200] ;  /* 0x0002000004087983 */ /* 0x000ea80000100a00 */
[----:B------:R-:W3:Y:S04]  /*6de0*/  LDL.64 R20, [R4+0x108] ;  /* 0x0001080004147983 */ /* 0x000ee80000100a00 */
[----:B------:R-:W3:Y:S01]  /*6df0*/  LDL.64 R10, [R4+0x100] ;  /* 0x00010000040a7983 */ /* 0x000ee20000100a00 */
[----:B------:R-:W-:Y:S01]  /*6e00*/  IMAD.MOV.U32 R12, RZ, RZ, 0x1 ;  /* 0x00000001ff0c7424 */ /* 0x000fe200078e00ff */
[----:B------:R-:W-:Y:S01]  /*6e10*/  BSSY.RECONVERGENT B3, `(.L_x_100) ;  /* 0x0000014000037945 */ /* 0x000fe20003800200 */
[----:B--2--5:R-:W-:-:S06]  /*6e20*/  DADD R18, R8, R8 ;  /* 0x0000000008127229 */ /* 0x024fcc0000000008 */
[----:B------:R-:W0:Y:S01]  /*6e30*/  MUFU.RCP64H R13, R19 ;  /* 0x00000013000d7308 */ /* 0x000e220000001800 */
[----:B---3--:R-:W-:-:S10]  /*6e40*/  DADD R20, R20, -R10 ;  /* 0x0000000014147229 */ /* 0x008fd4000000080a */
[----:B------:R-:W-:Y:S01]  /*6e50*/  FSETP.GEU.AND P1, PT, |R21|, 6.5827683646048100446e-37, PT ;  /* 0x036000001500780b */ /* 0x000fe20003f2e200 */
        /* <DEDUP_REMOVED lines=11> */
[----:B------:R-:W-:-:S07]  /*6f10*/  MOV R2, 0x6f30 ;  /* 0x00006f3000027802 */ /* 0x000fce0000000f00 */
[----:B------:R-:W-:Y:S05]  /*6f20*/  CALL.REL.NOINC `($__internal_1_$__cuda_sm20_div_rn_f64_full) ;  /* 0x0000002800b47944 */ /* 0x000fea0003c00000 */
[----:B------:R-:W-:Y:S01]  /*6f30*/  MOV R12, R16 ;  /* 0x00000010000c7202 */ /* 0x000fe20000000f00 */
[----:B------:R-:W-:-:S07]  /*6f40*/  IMAD.MOV.U32 R13, RZ, RZ, R17 ;  /* 0x000000ffff0d7224 */ /* 0x000fce00078e0011 */
.L_x_101:
[----:B------:R-:W-:Y:S05]  /*6f50*/  BSYNC.RECONVERGENT B3 ;  /* 0x0000000000037941 */ /* 0x000fea0003800200 */
.L_x_100:
[----:B------:R-:W-:Y:S01]  /*6f60*/  DSETP.GT.AND P0, PT, |R12|, 1, PT ;  /* 0x3ff000000c00742a */ /* 0x000fe20003f04200 */
[----:B------:R-:W-:-:S13]  /*6f70*/  BSSY.RECONVERGENT B0, `(.L_x_102) ;  /* 0x0000048000007945 */ /* 0x000fda0003800200 */
[----:B------:R-:W-:Y:S05]  /*6f80*/  @!P0 BRA `(.L_x_103) ;  /* 0x0000000000b08947 */ /* 0x000fea0003800000 */
[----:B------:R-:W-:Y:S01]  /*6f90*/  DADD R14, -RZ, |R12| ;  /* 0x00000000ff0e7229 */ /* 0x000fe2000000050c */
[----:B------:R-:W-:Y:S05]  /*6fa0*/  BSSY.RECONVERGENT B3, `(.L_x_104) ;  /* 0x000000e000037945 */ /* 0x000fea0003800200 */
[----:B------:R-:W0:Y:S04]  /*6fb0*/  MUFU.RCP64H R17, R15 ;  /* 0x0000000f00117308 */ /* 0x000e280000001800 */
[----:B------:R-:W-:-:S05]  /*6fc0*/  VIADD R16, R15, 0x300402 ;  /* 0x003004020f107836 */ /* 0x000fca0000000000 */
[----:B------:R-:W-:Y:S01]  /*6fd0*/  FSETP.GEU.AND P0, PT, |R16|, 5.8789094863358348022e-39, PT ;  /* 0x004004021000780b */ /* 0x000fe20003f0e200 */
[----:B0-----:R-:W-:-:S08]  /*6fe0*/  DFMA R18, R16, -|R12|, 1 ;  /* 0x3ff000001012742b */ /* 0x001fd00000000c0c */
[----:B------:R-:W-:-:S08]  /*6ff0*/  DFMA R18, R18, R18, R18 ;  /* 0x000000121212722b */ /* 0x000fd00000000012 */
[----:B------:R-:W-:-:S08]  /*7000*/  DFMA R18, R16, R18, R16 ;  /* 0x000000121012722b */ /* 0x000fd00000000010 */
[----:B------:R-:W-:-:S08]  /*7010*/  DFMA R20, R18, -|R12|, 1 ;  /* 0x3ff000001214742b */ /* 0x000fd00000000c0c */
[----:B------:R-:W-:Y:S01]  /*7020*/  DFMA R18, R18, R20, R18 ;  /* 0x000000141212722b */ /* 0x000fe20000000012 */
[----:B------:R-:W-:Y:S10]  /*7030*/  @P0 BRA `(.L_x_105) ;  /* 0x0000000000100947 */ /* 0x000ff40003800000 */
[----:B------:R-:W-:-:S05]  /*7040*/  LOP3.LUT R2, R15, 0x7fffffff, RZ, 0xc0, !PT ;  /* 0x7fffffff0f027812 */ /* 0x000fca00078ec0ff */
[----:B------:R-:W-:Y:S01]  /*7050*/  VIADD R18, R2, 0xfff00000 ;  /* 0xfff0000002127836 */ /* 0x000fe20000000000 */
[----:B------:R-:W-:-:S07]  /*7060*/  MOV R2, 0x7080 ;  /* 0x0000708000027802 */ /* 0x000fce0000000f00 */
[----:B------:R-:W-:Y:S05]  /*7070*/  CALL.REL.NOINC `($__internal_0_$__cuda_sm20_dblrcp_rn_slowpath_v3) ;  /* 0x0000002400b87944 */ /* 0x000fea0003c00000 */
.L_x_105:
[----:B------:R-:W-:Y:S05]  /*7080*/  BSYNC.RECONVERGENT B3 ;  /* 0x0000000000037941 */ /* 0x000fea0003800200 */
.L_x_104:
[----:B------:R-:W-:Y:S01]  /*7090*/  DFMA R22, R18, R18, 1 ;  /* 0x3ff000001216742b */ /* 0x000fe20000000012 */
[----:B------:R-:W-:Y:S01]  /*70a0*/  IMAD.MOV.U32 R16, RZ, RZ, 0x0 ;  /* 0x00000000ff107424 */ /* 0x000fe200078e00ff */
[----:B------:R-:W-:Y:S01]  /*70b0*/  BSSY.RECONVERGENT B3, `(.L_x_106) ;  /* 0x0000017000037945 */ /* 0x000fe20003800200 */
[----:B------:R-:W-:-:S03]  /*70c0*/  IMAD.MOV.U32 R17, RZ, RZ, 0x3fd80000 ;  /* 0x3fd80000ff117424 */ /* 0x000fc600078e00ff */
[----:B------:R-:W0:Y:S04]  /*70d0*/  MUFU.RSQ64H R21, R23 ;  /* 0x0000001700157308 */ /* 0x000e280000001c00 */
[----:B------:R-:W-:-:S04]  /*70e0*/  IADD3 R20, PT, PT, R23, -0x3500000, RZ ;  /* 0xfcb0000017147810 */ /* 0x000fc80007ffe0ff */
[----:B------:R-:W-:Y:S02]  /*70f0*/  ISETP.GE.U32.AND P0, PT, R20, 0x7ca00000, PT ;  /* 0x7ca000001400780c */ /* 0x000fe40003f06070 */
[----:B0-----:R-:W-:-:S08]  /*7100*/  DMUL R14, R20, R20 ;  /* 0x00000014140e7228 */ /* 0x001fd00000000000 */
[----:B------:R-:W-:-:S08]  /*7110*/  DFMA R14, R22, -R14, 1 ;  /* 0x3ff00000160e742b */ /* 0x000fd0000000080e */
[----:B------:R-:W-:Y:S02]  /*7120*/  DFMA R16, R14, R16, 0.5 ;  /* 0x3fe000000e10742b */ /* 0x000fe40000000010 */
[----:B------:R-:W-:-:S08]  /*7130*/  DMUL R14, R20, R14 ;  /* 0x0000000e140e7228 */ /* 0x000fd00000000000 */
[----:B------:R-:W-:-:S08]  /*7140*/  DFMA R26, R16, R14, R20 ;  /* 0x0000000e101a722b */ /* 0x000fd00000000014 */
[----:B------:R-:W-:Y:S02]  /*7150*/  DMUL R16, R22, R26 ;  /* 0x0000001a16107228 */ /* 0x000fe40000000000 */
[----:B------:R-:W-:Y:S01]  /*7160*/  VIADD R19, R27, 0xfff00000 ;  /* 0xfff000001b137836 */ /* 0x000fe20000000000 */
[----:B------:R-:W-:-:S05]  /*7170*/  MOV R18, R26 ;  /* 0x0000001a00127202 */ /* 0x000fca0000000f00 */
[----:B------:R-:W-:-:S08]  /*7180*/  DFMA R14, R16, -R16, R22 ;  /* 0x80000010100e722b */ /* 0x000fd00000000016 */
[----:B------:R-:W-:Y:S01]  /*7190*/  DFMA R24, R14, R18, R16 ;  /* 0x000000120e18722b */ /* 0x000fe20000000010 */
[----:B------:R-:W-:Y:S10]  /*71a0*/  @!P0 BRA `(.L_x_107) ;  /* 0x00000000001c8947 */ /* 0x000ff40003800000 */
[----:B------:R-:W-:Y:S01]  /*71b0*/  IMAD.MOV.U32 R18, RZ, RZ, R14 ;  /* 0x000000ffff127224 */ /* 0x000fe200078e000e */
[----:B------:R-:W-:Y:S01]  /*71c0*/  MOV R14, 0x7200 ;  /* 0x00007200000e7802 */ /* 0x000fe20000000f00 */
[----:B------:R-:W-:Y:S02]  /*71d0*/  IMAD.MOV.U32 R2, RZ, RZ, R26 ;  /* 0x000000ffff027224 */ /* 0x000fe400078e001a */
[----:B------:R-:W-:-:S07]  /*71e0*/  IMAD.MOV.U32 R21, RZ, RZ, R23 ;  /* 0x000000ffff157224 */ /* 0x000fce00078e0017 */
[----:B------:R-:W-:Y:S05]  /*71f0*/  CALL.REL.NOINC `($__internal_2_$__cuda_sm20_dsqrt_rn_f64_mediumpath_v1) ;  /* 0x0000002c00887944 */ /* 0x000fea0003c00000 */
[----:B------:R-:W-:Y:S01]  /*7200*/  MOV R24, R2 ;  /* 0x0000000200187202 */ /* 0x000fe20000000f00 */
[----:B------:R-:W-:-:S07]  /*7210*/  IMAD.MOV.U32 R25, RZ, RZ, R15 ;  /* 0x000000ffff197224 */ /* 0x000fce00078e000f */
.L_x_107:
[----:B------:R-:W-:Y:S05]  /*7220*/  BSYNC.RECONVERGENT B3 ;  /* 0x0000000000037941 */ /* 0x000fea0003800200 */
.L_x_106:
[----:B------:R-:W-:Y:S01]  /*7230*/  DMUL R24, R24, |R12| ;  /* 0x4000000c18187228 */ /* 0x000fe20000000000 */
[----:B------:R-:W-:Y:S10]  /*7240*/  BRA `(.L_x_108) ;  /* 0x0000000000687947 */ /* 0x000ff40003800000 */
.L_x_103:
[----:B------:R-:W-:Y:S01]  /*7250*/  DFMA R22, R12, R12, 1 ;  /* 0x3ff000000c16742b */ /* 0x000fe2000000000c */
[----:B------:R-:W-:Y:S01]  /*7260*/  IMAD.MOV.U32 R16, RZ, RZ, 0x0 ;  /* 0x00000000ff107424 */ /* 0x000fe200078e00ff */
[----:B------:R-:W-:Y:S01]  /*7270*/  MOV R17, 0x3fd80000 ;  /* 0x3fd8000000117802 */ /* 0x000fe20000000f00 */
[----:B------:R-:W-:Y:S03]  /*7280*/  BSSY.RECONVERGENT B3, `(.L_x_108) ;  /* 0x0000016000037945 */ /* 0x000fe60003800200 */
[----:B------:R-:W0:Y:S04]  /*7290*/  MUFU.RSQ64H R21, R23 ;  /* 0x0000001700157308 */ /* 0x000e280000001c00 */
[----:B------:R-:W-:-:S05]  /*72a0*/  VIADD R20, R23, 0xfcb00000 ;  /* 0xfcb0000017147836 */ /* 0x000fca0000000000 */
[----:B------:R-:W-:Y:S01]  /*72b0*/  ISETP.GE.U32.AND P0, PT, R20, 0x7ca00000, PT ;  /* 0x7ca000001400780c */ /* 0x000fe20003f06070 */
[----:B0-----:R-:W-:-:S08]  /*72c0*/  DMUL R14, R20, R20 ;  /* 0x00000014140e7228 */ /* 0x001fd00000000000 */
[----:B------:R-:W-:-:S08]  /*72d0*/  DFMA R14, R22, -R14, 1 ;  /* 0x3ff00000160e742b */ /* 0x000fd0000000080e */
[----:B------:R-:W-:Y:S02]  /*72e0*/  DFMA R16, R14, R16, 0.5 ;  /* 0x3fe000000e10742b */ /* 0x000fe40000000010 */
[----:B------:R-:W-:-:S08]  /*72f0*/  DMUL R14, R20, R14 ;  /* 0x0000000e140e7228 */ /* 0x000fd00000000000 */
[----:B------:R-:W-:-:S08]  /*7300*/  DFMA R26, R16, R14, R20 ;  /* 0x0000000e101a722b */ /* 0x000fd00000000014 */
[----:B------:R-:W-:Y:S02]  /*7310*/  DMUL R16, R22, R26 ;  /* 0x0000001a16107228 */ /* 0x000fe40000000000 */
[----:B------:R-:W-:Y:S02]  /*7320*/  VIADD R19, R27, 0xfff00000 ;  /* 0xfff000001b137836 */ /* 0x000fe40000000000 */
[----:B------:R-:W-:-:S04]  /*7330*/  IMAD.MOV.U32 R18, RZ, RZ, R26 ;  /* 0x000000ffff127224 */ /* 0x000fc800078e001a */
[----:B------:R-:W-:-:S08]  /*7340*/  DFMA R14, R16, -R16, R22 ;  /* 0x80000010100e722b */ /* 0x000fd00000000016 */
[----:B------:R-:W-:Y:S01]  /*7350*/  DFMA R24, R14, R18, R16 ;  /* 0x000000120e18722b */ /* 0x000fe20000000010 */
[----:B------:R-:W-:Y:S10]  /*7360*/  @!P0 BRA `(.L_x_109) ;  /* 0x00000000001c8947 */ /* 0x000ff40003800000 */
[----:B------:R-:W-:Y:S01]  /*7370*/  IMAD.MOV.U32 R18, RZ, RZ, R14 ;  /* 0x000000ffff127224 */ /* 0x000fe200078e000e */
[----:B------:R-:W-:Y:S01]  /*7380*/  MOV R21, R23 ;  /* 0x0000001700157202 */ /* 0x000fe20000000f00 */
[----:B------:R-:W-:Y:S01]  /*7390*/  IMAD.MOV.U32 R2, RZ, RZ, R26 ;  /* 0x000000ffff027224 */ /* 0x000fe200078e001a */
[----:B------:R-:W-:-:S07]  /*73a0*/  MOV R14, 0x73c0 ;  /* 0x000073c0000e7802 */ /* 0x000fce0000000f00 */
[----:B------:R-:W-:Y:S05]  /*73b0*/  CALL.REL.NOINC `($__internal_2_$__cuda_sm20_dsqrt_rn_f64_mediumpath_v1) ;  /* 0x0000002c00187944 */ /* 0x000fea0003c00000 */
[----:B------:R-:W-:Y:S02]  /*73c0*/  IMAD.MOV.U32 R24, RZ, RZ, R2 ;  /* 0x000000ffff187224 */ /* 0x000fe400078e0002 */
[----:B------:R-:W-:-:S07]  /*73d0*/  IMAD.MOV.U32 R25, RZ, RZ, R15 ;  /* 0x000000ffff197224 */ /* 0x000fce00078e000f */
.L_x_109:
[----:B------:R-:W-:Y:S05]  /*73e0*/  BSYNC.RECONVERGENT B3 ;  /* 0x0000000000037941 */ /* 0x000fea0003800200 */
.L_x_108:
[----:B------:R-:W-:Y:S05]  /*73f0*/  BSYNC.RECONVERGENT B0 ;  /* 0x0000000000007941 */ /* 0x000fea0003800200 */
.L_x_102:
[----:B------:R-:W-:-:S06]  /*7400*/  LEA R14, R28, UR14, 0x3 ;  /* 0x0000000e1c0e7c11 */ /* 0x000fcc000f8e18ff */
[----:B------:R-:W2:Y:S01]  /*7410*/  LDL.64 R14, [R14+0x100] ;  /* 0x000100000e0e7983 */ /* 0x000ea20000100a00 */
[--C-:B------:R-:W-:Y:S01]  /*7420*/  DADD R16, -RZ, -|R24|.reuse ;  /* 0x00000000ff107229 */ /* 0x100fe20000000d18 */
[----:B------:R-:W-:Y:S01]  /*7430*/  FSETP.GEU.AND P1, PT, |R9|, 6.5827683646048100446e-37, PT ;  /* 0x036000000900780b */ /* 0x000fe20003f2e200 */
[----:B------:R-:W-:Y:S01]  /*7440*/  DADD R24, -RZ, |R24| ;  /* 0x00000000ff187229 */ /* 0x000fe20000000518 */
[----:B------:R-:W-:Y:S01]  /*7450*/  BSSY.RECONVERGENT B3, `(.L_x_110) ;  /* 0x0000017000037945 */ /* 0x000fe20003800200 */
[----:B------:R-:W-:-:S08]  /*7460*/  DSETP.GE.AND P0, PT, R12, RZ, PT ;  /* 0x000000ff0c00722a */ /* 0x000fd00003f06000 */
[----:B------:R-:W-:Y:S02]  /*7470*/  FSEL R18, R16, R24, !P0 ;  /* 0x0000001810127208 */ /* 0x000fe40004000000 */
[----:B------:R-:W-:-:S06]  /*7480*/  FSEL R19, R17, R25, !P0 ;  /* 0x0000001911137208 */ /* 0x000fcc0004000000 */
[----:B------:R-:W-:Y:S01]  /*7490*/  DADD R18, R12, R18 ;  /* 0x000000000c127229 */ /* 0x000fe20000000012 */
[----:B------:R-:W-:-:S05]  /*74a0*/  MOV R12, 0x1 ;  /* 0x00000001000c7802 */ /* 0x000fca0000000f00 */
        /* <DEDUP_REMOVED lines=10> */
[----:B------:R-:W-:Y:S01]  /*7550*/  FSETP.GT.AND P0, PT, |R2|, 1.469367938527859385e-39, PT ;  /* 0x001000000200780b */ /* 0x000fe20003f04200 */
[----:B--2---:R-:W-:-:S12]  /*7560*/  DADD R10, -R10, R14 ;  /* 0x000000000a0a7229 */ /* 0x004fd8000000010e */
[----:B------:R-:W-:Y:S05]  /*7570*/  @P0 BRA P1, `(.L_x_111) ;  /* 0x0000000000100947 */ /* 0x000fea0000800000 */
[----:B------:R-:W-:Y:S01]  /*7580*/  IMAD.MOV.U32 R20, RZ, RZ, R8 ;  /* 0x000000ffff147224 */ /* 0x000fe200078e0008 */
[----:B------:R-:W-:Y:S01]  /*7590*/  MOV R2, 0x75c0 ;  /* 0x000075c000027802 */ /* 0x000fe20000000f00 */
[----:B------:R-:W-:-:S07]  /*75a0*/  IMAD.MOV.U32 R21, RZ, RZ, R9 ;  /* 0x000000ffff157224 */ /* 0x000fce00078e0009 */
[----:B------:R-:W-:Y:S05]  /*75b0*/  CALL.REL.NOINC `($__internal_1_$__cuda_sm20_div_rn_f64_full) ;  /* 0x0000002400107944 */ /* 0x000fea0003c00000 */
.L_x_111:
[----:B------:R-:W-:Y:S05]  /*75c0*/  BSYNC.RECONVERGENT B3 ;  /* 0x0000000000037941 */ /* 0x000fea0003800200 */
.L_x_110:
[C---:B------:R-:W-:Y:S01]  /*75d0*/  ISETP.GT.U32.AND P1, PT, R28.reuse, R3, PT ;  /* 0x000000031c00720c */ /* 0x040fe20003f24070 */
[----:B------:R-:W-:Y:S01]  /*75e0*/  BSSY.RECONVERGENT B3, `(.L_x_112) ;  /* 0x00000bf000037945 */ /* 0x000fe20003800200 */
[----:B------:R-:W-:Y:S01]  /*75f0*/  DADD R10, R10, R16 ;  /* 0x000000000a0a7229 */ /* 0x000fe20000000010 */
[----:B------:R-:W-:Y:S02]  /*7600*/  PLOP3.LUT P0, PT, PT, PT, PT, 0x8, 0x80 ;  /* 0x000000000080781c */ /* 0x000fe40003f0e170 */
[----:B------:R-:W-:Y:S02]  /*7610*/  CS2R R8, SRZ ;  /* 0x0000000000087805 */ /* 0x000fe4000001ff00 */
[----:B------:R-:W-:-:S06]  /*7620*/  LEA R7, R28, UR14, 0x3 ;  /* 0x0000000e1c077c11 */ /* 0x000fcc000f8e18ff */
[----:B------:R-:W-:Y:S05]  /*7630*/  @!P1 BRA `(.L_x_113) ;  /* 0x0000000800e49947 */ /* 0x000fea0003800000 */
[----:B------:R-:W-:Y:S01]  /*7640*/  CS2R R8, SRZ ;  /* 0x0000000000087805 */ /* 0x000fe2000001ff00 */
[----:B------:R-:W-:Y:S01]  /*7650*/  IMAD.MOV.U32 R16, RZ, RZ, 0x0 ;  /* 0x00000000ff107424 */ /* 0x000fe200078e00ff */
[----:B------:R-:W-:Y:S01]  /*7660*/  MOV R17, 0x3ff00000 ;  /* 0x3ff0000000117802 */ /* 0x000fe20000000f00 */
[----:B------:R-:W-:Y:S02]  /*7670*/  IMAD.MOV.U32 R26, RZ, RZ, 0x0 ;  /* 0x00000000ff1a7424 */ /* 0x000fe400078e00ff */
[----:B------:R-:W-:-:S07]  /*7680*/  IMAD.MOV.U32 R27, RZ, RZ, 0x3ff00000 ;  /* 0x3ff00000ff1b7424 */ /* 0x000fce00078e00ff */
.L_x_130:
[----:B0-----:R-:W-:-:S05]  /*7690*/  LEA R29, R28, UR14, 0x3 ;  /* 0x0000000e1c1d7c11 */ /* 0x001fca000f8e18ff */
[----:B------:R-:W2:Y:S01]  /*76a0*/  LDL.64 R12, [R29+0x1f8] ;  /* 0x0001f8001d0c7983 */ /* 0x000ea20000100a00 */
[----:B------:R-:W-:Y:S01]  /*76b0*/  BSSY.RECONVERGENT B4, `(.L_x_114) ;  /* 0x000006b000047945 */ /* 0x000fe20003800200 */
[----:B------:R-:W-:Y:S01]  /*76c0*/  DADD R18, -RZ, |R10| ;  /* 0x00000000ff127229 */ /* 0x000fe2000000050a */
[----:B------:R-:W-:Y:S01]  /*76d0*/  VIADD R28, R28, 0xffffffff ;  /* 0xffffffff1c1c7836 */ /* 0x000fe20000000000 */
[C---:B--2---:R-:W-:Y:S02]  /*76e0*/  DMUL R26, R12.reuse, R26 ;  /* 0x0000001a0c1a7228 */ /* 0x044fe40000000000 */
[----:B------:R-:W-:-:S06]  /*76f0*/  DMUL R12, R12, R16 ;  /* 0x000000100c0c7228 */ /* 0x000fcc0000000000 */
[----:B------:R-:W-:-:S14]  /*7700*/  DSETP.GT.AND P1, PT, |R26|, |R10|, PT ;  /* 0x4000000a1a00722a */ /* 0x000fdc0003f24200 */
[----:B------:R-:W-:Y:S05]  /*7710*/  @!P1 BRA `(.L_x_115) ;  /* 0x0000000000cc9947 */ /* 0x000fea0003800000 */
[----:B------:R-:W-:Y:S01]  /*7720*/  DADD R14, -RZ, |R26| ;  /* 0x00000000ff0e7229 */ /* 0x000fe2000000051a */
[----:B------:R-:W-:Y:S01]  /*7730*/  MOV R16, 0x1 ;  /* 0x0000000100107802 */ /* 0x000fe20000000f00 */
[----:B------:R-:W-:Y:S01]  /*7740*/  BSSY.RECONVERGENT B5, `(.L_x_116) ;  /* 0x0000014000057945 */ /* 0x000fe20003800200 */
[----:B------:R-:W-:-:S03]  /*7750*/  FSETP.GEU.AND P2, PT, |R19|, 6.5827683646048100446e-37, PT ;  /* 0x036000001300780b */ /* 0x000fc60003f4e200 */
[----:B------:R-:W0:Y:S02]  /*7760*/  MUFU.RCP64H R17, R15 ;  /* 0x0000000f00117308 */ /* 0x000e240000001800 */
[----:B0-----:R-:W-:-:S08]  /*7770*/  DFMA R20, -|R26|, R16, 1 ;  /* 0x3ff000001a14742b */ /* 0x001fd00000000310 */
[----:B------:R-:W-:-:S08]  /*7780*/  DFMA R20, R20, R20, R20 ;  /* 0x000000141414722b */ /* 0x000fd00000000014 */
[----:B------:R-:W-:-:S08]  /*7790*/  DFMA R20, R16, R20, R16 ;  /* 0x000000141014722b */ /* 0x000fd00000000010 */
[----:B------:R-:W-:-:S08]  /*77a0*/  DFMA R16, -|R26|, R20, 1 ;  /* 0x3ff000001a10742b */ /* 0x000fd00000000314 */
[----:B------:R-:W-:-:S08]  /*77b0*/  DFMA R16, R20, R16, R20 ;  /* 0x000000101410722b */ /* 0x000fd00000000014 */
[----:B------:R-:W-:-:S08]  /*77c0*/  DMUL R20, |R10|, R16 ;  /* 0x000000100a147228 */ /* 0x000fd00000000200 */
[----:B------:R-:W-:-:S08]  /*77d0*/  DFMA R22, -|R26|, R20, |R10| ;  /* 0x000000141a16722b */ /* 0x000fd0000000070a */
[----:B------:R-:W-:-:S10]  /*77e0*/  DFMA R16, R16, R22, R20 ;  /* 0x000000161010722b */ /* 0x000fd40000000014 */
[----:B------:R-:W-:-:S05]  /*77f0*/  FFMA R2, RZ, R15, R17 ;  /* 0x0000000fff027223 */ /* 0x000fca0000000011 */
[----:B------:R-:W-:-:S13]  /*7800*/  FSETP.GT.AND P1, PT, |R2|, 1.469367938527859385e-39, PT ;  /* 0x001000000200780b */ /* 0x000fda0003f24200 */
[----:B------:R-:W-:Y:S05]  /*7810*/  @P1 BRA P2, `(.L_x_117) ;  /* 0x0000000000181947 */ /* 0x000fea0001000000 */
[----:B------:R-:W-:Y:S01]  /*7820*/  IMAD.MOV.U32 R20, RZ, RZ, R18 ;  /* 0x000000ffff147224 */ /* 0x000fe200078e0012 */
[----:B------:R-:W-:Y:S01]  /*7830*/  MOV R2, 0x7880 ;  /* 0x0000788000027802 */ /* 0x000fe20000000f00 */
[----:B------:R-:W-:Y:S01]  /*7840*/  IMAD.MOV.U32 R21, RZ, RZ, R19 ;  /* 0x000000ffff157224 */ /* 0x000fe200078e0013 */
[----:B------:R-:W-:Y:S01]  /*7850*/  MOV R19, R15 ;  /* 0x0000000f00137202 */ /* 0x000fe20000000f00 */
[----:B------:R-:W-:-:S07]  /*7860*/  IMAD.MOV.U32 R18, RZ, RZ, R14 ;  /* 0x000000ffff127224 */ /* 0x000fce00078e000e */
[----:B------:R-:W-:Y:S05]  /*7870*/  CALL.REL.NOINC `($__internal_1_$__cuda_sm20_div_rn_f64_full) ;  /* 0x0000002000607944 */ /* 0x000fea0003c00000 */
.L_x_117:
[----:B------:R-:W-:Y:S05]  /*7880*/  BSYNC.RECONVERGENT B5 ;  /* 0x0000000000057941 */ /* 0x000fea0003800200 */
.L_x_116:
[----:B------:R-:W-:Y:S01]  /*7890*/  DFMA R22, R16, R16, 1 ;  /* 0x3ff000001016742b */ /* 0x000fe20000000010 */
[----:B------:R-:W-:Y:S01]  /*78a0*/  IMAD.MOV.U32 R24, RZ, RZ, 0x0 ;  /* 0x00000000ff187424 */ /* 0x000fe200078e00ff */
[----:B------:R-:W-:Y:S01]  /*78b0*/  BSSY.RECONVERGENT B0, `(.L_x_118) ;  /* 0x0000017000007945 */ /* 0x000fe20003800200 */
[----:B------:R-:W-:-:S03]  /*78c0*/  IMAD.MOV.U32 R25, RZ, RZ, 0x3fd80000 ;  /* 0x3fd80000ff197424 */ /* 0x000fc600078e00ff */
        /* <DEDUP_REMOVED lines=9> */
[----:B------:R-:W-:Y:S01]  /*7960*/  IADD3 R19, PT, PT, R25, -0x100000, RZ ;  /* 0xfff0000019137810 */ /* 0x000fe20007ffe0ff */
[----:B------:R-:W-:-:S05]  /*7970*/  IMAD.MOV.U32 R18, RZ, RZ, R24 ;  /* 0x000000ffff127224 */ /* 0x000fca00078e0018 */
[----:B------:R-:W-:-:S08]  /*7980*/  DFMA R14, R16, -R16, R22 ;  /* 0x80000010100e722b */ /* 0x000fd00000000016 */
[----:B------:R-:W-:Y:S01]  /*7990*/  DFMA R30, R14, R18, R16 ;  /* 0x000000120e1e722b */ /* 0x000fe20000000010 */
[----:B------:R-:W-:Y:S10]  /*79a0*/  @!P1 BRA `(.L_x_119) ;  /* 0x00000000001c9947 */ /* 0x000ff40003800000 */
[----:B------:R-:W-:Y:S01]  /*79b0*/  MOV R18, R14 ;  /* 0x0000000e00127202 */ /* 0x000fe20000000f00 */
[----:B------:R-:W-:Y:S01]  /*79c0*/  IMAD.MOV.U32 R2, RZ, RZ, R24 ;  /* 0x000000ffff027224 */ /* 0x000fe200078e0018 */
[----:B------:R-:W-:Y:S01]  /*79d0*/  MOV R14, 0x7a00 ;  /* 0x00007a00000e7802 */ /* 0x000fe20000000f00 */
[----:B------:R-:W-:-:S07]  /*79e0*/  IMAD.MOV.U32 R21, RZ, RZ, R23 ;  /* 0x000000ffff157224 */ /* 0x000fce00078e0017 */
[----:B------:R-:W-:Y:S05]  /*79f0*/  CALL.REL.NOINC `($__internal_2_$__cuda_sm20_dsqrt_rn_f64_mediumpath_v1) ;  /* 0x0000002400887944 */ /* 0x000fea0003c00000 */
[----:B------:R-:W-:Y:S02]  /*7a00*/  IMAD.MOV.U32 R30, RZ, RZ, R2 ;  /* 0x000000ffff1e7224 */ /* 0x000fe400078e0002 */
[----:B------:R-:W-:-:S07]  /*7a10*/  IMAD.MOV.U32 R31, RZ, RZ, R15 ;  /* 0x000000ffff1f7224 */ /* 0x000fce00078e000f */
.L_x_119:
[----:B------:R-:W-:Y:S05]  /*7a20*/  BSYNC.RECONVERGENT B0 ;  /* 0x0000000000007941 */ /* 0x000fea0003800200 */
.L_x_118:
[----:B------:R-:W-:Y:S01]  /*7a30*/  DMUL R14, |R26|, R30 ;  /* 0x0000001e1a0e7228 */ /* 0x000fe20000000200 */
[----:B------:R-:W-:Y:S10]  /*7a40*/  BRA `(.L_x_120) ;  /* 0x0000000000c47947 */ /* 0x000ff40003800000 */
.L_x_115:
[----:B------:R-:W-:Y:S01]  /*7a50*/  DSETP.NEU.AND P1, PT, R10, RZ, PT ;  /* 0x000000ff0a00722a */ /* 0x000fe20003f2d000 */
[----:B------:R-:W-:-:S13]  /*7a60*/  CS2R R14, SRZ ;  /* 0x00000000000e7805 */ /* 0x000fda000001ff00 */
[----:B------:R-:W-:Y:S05]  /*7a70*/  @!P1 BRA `(.L_x_120) ;  /* 0x0000000000b89947 */ /* 0x000fea0003800000 */
[----:B------:R-:W0:Y:S01]  /*7a80*/  MUFU.RCP64H R15, R19 ;  /* 0x00000013000f7308 */ /* 0x000e220000001800 */
[----:B------:R-:W-:Y:S01]  /*7a90*/  IMAD.MOV.U32 R14, RZ, RZ, 0x1 ;  /* 0x00000001ff0e7424 */ /* 0x000fe200078e00ff */
[----:B------:R-:W-:Y:S05]  /*7aa0*/  BSSY.RECONVERGENT B5, `(.L_x_121) ;  /* 0x0000010000057945 */ /* 0x000fea0003800200 */
[----:B0-----:R-:W-:-:S08]  /*7ab0*/  DFMA R16, -|R10|, R14, 1 ;  /* 0x3ff000000a10742b */ /* 0x001fd0000000030e */
[----:B------:R-:W-:-:S08]  /*7ac0*/  DFMA R16, R16, R16, R16 ;  /* 0x000000101010722b */ /* 0x000fd00000000010 */
[----:B------:R-:W-:-:S08]  /*7ad0*/  DFMA R16, R14, R16, R14 ;  /* 0x000000100e10722b */ /* 0x000fd0000000000e */
[----:B------:R-:W-:-:S08]  /*7ae0*/  DFMA R14, -|R10|, R16, 1 ;  /* 0x3ff000000a0e742b */ /* 0x000fd00000000310 */
[----:B------:R-:W-:-:S08]  /*7af0*/  DFMA R14, R16, R14, R16 ;  /* 0x0000000e100e722b */ /* 0x000fd00000000010 */
[----:B------:R-:W-:-:S08]  /*7b00*/  DMUL R16, |R26|, R14 ;  /* 0x0000000e1a107228 */ /* 0x000fd00000000200 */
[----:B------:R-:W-:-:S08]  /*7b10*/  DFMA R20, -|R10|, R16, |R26| ;  /* 0x000000100a14722b */ /* 0x000fd0000000071a */
[----:B------:R-:W-:Y:S02]  /*7b20*/  DFMA R16, R14, R20, R16 ;  /* 0x000000140e10722b */ /* 0x000fe40000000010 */
[----:B------:R-:W-:-:S08]  /*7b30*/  DADD R20, -RZ, |R26| ;  /* 0x00000000ff147229 */ /* 0x000fd0000000051a */
[----:B------:R-:W-:Y:S02]  /*7b40*/  FFMA R2, RZ, R19, R17 ;  /* 0x00000013ff027223 */ /* 0x000fe40000000011 */
[----:B------:R-:W-:-:S03]  /*7b50*/  FSETP.GEU.AND P2, PT, |R21|, 6.5827683646048100446e-37, PT ;  /* 0x036000001500780b */ /* 0x000fc60003f4e200 */
[----:B------:R-:W-:-:S13]  /*7b60*/  FSETP.GT.AND P1, PT, |R2|, 1.469367938527859385e-39, PT ;  /* 0x001000000200780b */ /* 0x000fda0003f24200 */
[----:B------:R-:W-:Y:S05]  /*7b70*/  @P1 BRA P2, `(.L_x_122) ;  /* 0x0000000000081947 */ /* 0x000fea0001000000 */
[----:B------:R-:W-:-:S07]  /*7b80*/  MOV R2, 0x7ba0 ;  /* 0x00007ba000027802 */ /* 0x000fce0000000f00 */
[----:B------:R-:W-:Y:S05]  /*7b90*/  CALL.REL.NOINC `($__internal_1_$__cuda_sm20_div_rn_f64_full) ;  /* 0x0000001c00987944 */ /* 0x000fea0003c00000 */
.L_x_122:
[----:B------:R-:W-:Y:S05]  /*7ba0*/  BSYNC.RECONVERGENT B5 ;  /* 0x0000000000057941 */ /* 0x000fea0003800200 */
.L_x_121:
        /* <DEDUP_REMOVED lines=25> */
.L_x_124:
[----:B------:R-:W-:Y:S05]  /*7d40*/  BSYNC.RECONVERGENT B0 ;  /* 0x0000000000007941 */ /* 0x000fea0003800200 */
.L_x_123:
[----:B------:R-:W-:-:S11]  /*7d50*/  DMUL R14, |R10|, R30 ;  /* 0x0000001e0a0e7228 */ /* 0x000fd60000000200 */
.L_x_120:
[----:B------:R-:W-:Y:S05]  /*7d60*/  BSYNC.RECONVERGENT B4 ;  /* 0x0000000000047941 */ /* 0x000fea0003800200 */
.L_x_114:
[----:B------:R0:W-:Y:S01]  /*7d70*/  STL.64 [R29+0x200], R14 ;  /* 0x0002000e1d007387 */ /* 0x0001e20000100a00 */
[----:B------:R-:W-:-:S14]  /*7d80*/  DSETP.NEU.AND P1, PT, R14, RZ, PT ;  /* 0x000000ff0e00722a */ /* 0x000fdc0003f2d000 */
[----:B0-----:R-:W-:Y:S05]  /*7d90*/  @!P1 BRA `(.L_x_125) ;  /* 0x0000000000f89947 */ /* 0x001fea0003800000 */
[----:B------:R-:W0:Y:S01]  /*7da0*/  MUFU.RCP64H R17, R15 ;  /* 0x0000000f00117308 */ /* 0x000e220000001800 */
[----:B------:R-:W-:Y:S01]  /*7db0*/  IMAD.MOV.U32 R16, RZ, RZ, 0x1 ;  /* 0x00000001ff107424 */ /* 0x000fe200078e00ff */
[----:B------:R-:W-:Y:S01]  /*7dc0*/  FSETP.GEU.AND P2, PT, |R27|, 6.5827683646048100446e-37, PT ;  /* 0x036000001b00780b */ /* 0x000fe20003f4e200 */
[----:B------:R-:W-:Y:S04]  /*7dd0*/  BSSY.RECONVERGENT B4, `(.L_x_126) ;  /* 0x0000014000047945 */ /* 0x000fe80003800200 */
[----:B0-----:R-:W-:-:S08]  /*7de0*/  DFMA R18, R16, -R14, 1 ;  /* 0x3ff000001012742b */ /* 0x001fd0000000080e */
[----:B------:R-:W-:-:S08]  /*7df0*/  DFMA R18, R18, R18, R18 ;  /* 0x000000121212722b */ /* 0x000fd00000000012 */
[----:B------:R-:W-:-:S08]  /*7e00*/  DFMA R18, R16, R18, R16 ;  /* 0x000000121012722b */ /* 0x000fd00000000010 */
[----:B------:R-:W-:-:S08]  /*7e10*/  DFMA R16, R18, -R14, 1 ;  /* 0x3ff000001210742b */ /* 0x000fd0000000080e */
[----:B------:R-:W-:-:S08]  /*7e20*/  DFMA R16, R18, R16, R18 ;  /* 0x000000101210722b */ /* 0x000fd00000000012 */
[----:B------:R-:W-:-:S08]  /*7e30*/  DMUL R18, R26, R16 ;  /* 0x000000101a127228 */ /* 0x000fd00000000000 */
[----:B------:R-:W-:-:S08]  /*7e40*/  DFMA R20, R18, -R14, R26 ;  /* 0x8000000e1214722b */ /* 0x000fd0000000001a */
[----:B------:R-:W-:-:S10]  /*7e50*/  DFMA R18, R16, R20, R18 ;  /* 0x000000141012722b */ /* 0x000fd40000000012 */
[----:B------:R-:W-:-:S05]  /*7e60*/  FFMA R2, RZ, R15, R19 ;  /* 0x0000000fff027223 */ /* 0x000fca0000000013 */
[----:B------:R-:W-:-:S13]  /*7e70*/  FSETP.GT.AND P1, PT, |R2|, 1.469367938527859385e-39, PT ;  /* 0x001000000200780b */ /* 0x000fda0003f24200 */
[----:B------:R-:W-:Y:S05]  /*7e80*/  @P1 BRA P2, `(.L_x_127) ;  /* 0x0000000000201947 */ /* 0x000fea0001000000 */
[----:B------:R-:W-:Y:S01]  /*7e90*/  IMAD.MOV.U32 R20, RZ, RZ, R26 ;  /* 0x000000ffff147224 */ /* 0x000fe200078e001a */
[----:B------:R-:W-:Y:S01]  /*7ea0*/  MOV R21, R27 ;  /* 0x0000001b00157202 */ /* 0x000fe20000000f00 */
[----:B------:R-:W-:Y:S01]  /*7eb0*/  IMAD.MOV.U32 R18, RZ, RZ, R14 ;  /* 0x000000ffff127224 */ /* 0x000fe200078e000e */
[----:B------:R-:W-:Y:S01]  /*7ec0*/  MOV R2, 0x7ef0 ;  /* 0x00007ef000027802 */ /* 0x000fe20000000f00 */
[----:B------:R-:W-:-:S07]  /*7ed0*/  IMAD.MOV.U32 R19, RZ, RZ, R15 ;  /* 0x000000ffff137224 */ /* 0x000fce00078e000f */
[----:B------:R-:W-:Y:S05]  /*7ee0*/  CALL.REL.NOINC `($__internal_1_$__cuda_sm20_div_rn_f64_full) ;  /* 0x0000001800c47944 */ /* 0x000fea0003c00000 */
[----:B------:R-:W-:Y:S01]  /*7ef0*/  IMAD.MOV.U32 R18, RZ, RZ, R16 ;  /* 0x000000ffff127224 */ /* 0x000fe200078e0010 */
[----:B------:R-:W-:-:S07]  /*7f00*/  MOV R19, R17 ;  /* 0x0000001100137202 */ /* 0x000fce0000000f00 */
.L_x_127:
[----:B------:R-:W-:Y:S05]  /*7f10*/  BSYNC.RECONVERGENT B4 ;  /* 0x0000000000047941 */ /* 0x000fea0003800200 */
.L_x_126:
[----:B------:R-:W0:Y:S01]  /*7f20*/  MUFU.RCP64H R17, R15 ;  /* 0x0000000f00117308 */ /* 0x000e220000001800 */
[----:B------:R-:W-:Y:S01]  /*7f30*/  IMAD.MOV.U32 R16, RZ, RZ, 0x1 ;  /* 0x00000001ff107424 */ /* 0x000fe200078e00ff */
[----:B------:R-:W-:Y:S01]  /*7f40*/  FSETP.GEU.AND P2, PT, |R11|, 6.5827683646048100446e-37, PT ;  /* 0x036000000b00780b */ /* 0x000fe20003f4e200 */
[----:B------:R-:W-:Y:S01]  /*7f50*/  BSSY.RECONVERGENT B4, `(.L_x_128) ;  /* 0x0000014000047945 */ /* 0x000fe20003800200 */
[----:B------:R-:W-:Y:S02]  /*7f60*/  IMAD.MOV.U32 R26, RZ, RZ, R18 ;  /* 0x000000ffff1a7224 */ /* 0x000fe400078e0012 */
[----:B------:R-:W-:Y:S01]  /*7f70*/  IMAD.MOV.U32 R27, RZ, RZ, R19 ;  /* 0x000000ffff1b7224 */ /* 0x000fe200078e0013 */
        /* <DEDUP_REMOVED lines=11> */
[----:B------:R-:W-:Y:S01]  /*8030*/  MOV R20, R10 ;  /* 0x0000000a00147202 */ /* 0x000fe20000000f00 */
[----:B------:R-:W-:Y:S01]  /*8040*/  IMAD.MOV.U32 R21, RZ, RZ, R11 ;  /* 0x000000ffff157224 */ /* 0x000fe200078e000b */
[----:B------:R-:W-:Y:S01]  /*8050*/  MOV R2, 0x8090 ;  /* 0x0000809000027802 */ /* 0x000fe20000000f00 */
[----:B------:R-:W-:Y:S02]  /*8060*/  IMAD.MOV.U32 R18, RZ, RZ, R14 ;  /* 0x000000ffff127224 */ /* 0x000fe400078e000e */
[----:B------:R-:W-:-:S07]  /*8070*/  IMAD.MOV.U32 R19, RZ, RZ, R15 ;  /* 0x000000ffff137224 */ /* 0x000fce00078e000f */
[----:B------:R-:W-:Y:S05]  /*8080*/  CALL.REL.NOINC `($__internal_1_$__cuda_sm20_div_rn_f64_full) ;  /* 0x00000018005c7944 */ /* 0x000fea0003c00000 */
.L_x_129:
[----:B------:R-:W-:Y:S05]  /*8090*/  BSYNC.RECONVERGENT B4 ;  /* 0x0000000000047941 */ /* 0x000fea0003800200 */
.L_x_128:
[----:B------:R-:W2:Y:S04]  /*80a0*/  LDL.64 R10, [R29+0x100] ;  /* 0x000100001d0a7983 */ /* 0x000ea80000100a00 */
[----:B------:R-:W3:Y:S01]  /*80b0*/  LDL.64 R14, [R29+0xf8] ;  /* 0x0000f8001d0e7983 */ /* 0x000ee20000100a00 */
[----:B------:R-:W-:Y:S01]  /*80c0*/  ISETP.GT.AND P1, PT, R28, R3, PT ;  /* 0x000000031c00720c */ /* 0x000fe20003f24270 */
[----:B--2---:R-:W-:Y:S02]  /*80d0*/  DADD R10, -R8, R10 ;  /* 0x00000000080a7229 */ /* 0x004fe4000000010a */
[----:B------:R-:W-:-:S06]  /*80e0*/  DADD R8, R16, R16 ;  /* 0x0000000010087229 */ /* 0x000fcc0000000010 */
[----:B---3--:R-:W-:-:S08]  /*80f0*/  DADD R14, -R10, R14 ;  /* 0x000000000a0e7229 */ /* 0x008fd0000000010e */
[----:B------:R-:W-:-:S08]  /*8100*/  DMUL R14, R26, R14 ;  /* 0x0000000e1a0e7228 */ /* 0x000fd00000000000 */
[----:B------:R-:W-:-:S08]  /*8110*/  DFMA R14, R12, R8, R14 ;  /* 0x000000080c0e722b */ /* 0x000fd0000000000e */
[----:B------:R-:W-:-:S08]  /*8120*/  DMUL R8, R26, R14 ;  /* 0x0000000e1a087228 */ /* 0x000fd00000000000 */
[----:B------:R-:W-:Y:S02]  /*8130*/  DADD R18, R10, R8 ;  /* 0x000000000a127229 */ /* 0x000fe40000000008 */
[----:B------:R-:W-:-:S05]  /*8140*/  DFMA R10, R14, R16, -R12 ;  /* 0x000000100e0a722b */ /* 0x000fca000000080c */
[----:B------:R0:W-:Y:S01]  /*8150*/  STL.64 [R29+0x100], R18 ;  /* 0x000100121d007387 */ /* 0x0001e20000100a00 */
[----:B------:R-:W-:Y:S05]  /*8160*/  @P1 BRA `(.L_x_130) ;  /* 0xfffffff400481947 */ /* 0x000fea000383ffff */
[----:B------:R-:W-:Y:S05]  /*8170*/  BRA `(.L_x_113) ;  /* 0x0000000000147947 */ /* 0x000fea0003800000 */
.L_x_125:
[----:B------:R-:W2:Y:S01]  /*8180*/  LDL.64 R12, [R29+0x100] ;  /* 0x000100001d0c7983 */ /* 0x000ea20000100a00 */
[----:B------:R-:W-:Y:S01]  /*8190*/  PLOP3.LUT P0, PT, PT, PT, PT, 0x80, 0x8 ;  /* 0x000000000008781c */ /* 0x000fe20003f0f070 */
[----:B--2---:R-:W-:-:S07]  /*81a0*/  DADD R12, -R8, R12 ;  /* 0x00000000080c7229 */ /* 0x004fce000000010c */
[----:B------:R1:W-:Y:S04]  /*81b0*/  STL.64 [R29+0x100], R12 ;  /* 0x0001000c1d007387 */ /* 0x0003e80000100a00 */
[----:B------:R1:W-:Y:S02]  /*81c0*/  STL.64 [R7+0x200], RZ ;  /* 0x000200ff07007387 */ /* 0x0003e40000100a00 */
.L_x_113:
[----:B------:R-:W-:Y:S05]  /*81d0*/  BSYNC.RECONVERGENT B3 ;  /* 0x0000000000037941 */ /* 0x000fea0003800200 */
.L_x_112:
[----:B------:R-:W-:Y:S01]  /*81e0*/  BSSY.RECONVERGENT B0, `(.L_x_131) ;  /* 0x0000008000007945 */ /* 0x000fe20003800200 */
[----:B------:R-:W-:-:S03]  /*81f0*/  IADD3 R6, PT, PT, R6, 0x1, RZ ;  /* 0x0000000106067810 */ /* 0x000fc60007ffe0ff */
[----:B------:R-:W-:Y:S05]  /*8200*/  @P0 BRA `(.L_x_132) ;  /* 0x0000000000140947 */ /* 0x000fea0003800000 */
[----:B-1----:R-:W2:Y:S04]  /*8210*/  LDL.64 R12, [R4+0x100] ;  /* 0x00010000040c7983 */ /* 0x002ea80000100a00 */
[----:B------:R3:W-:Y:S01]  /*8220*/  STL.64 [R4+0x200], R10 ;  /* 0x0002000a04007387 */ /* 0x0007e20000100a00 */
[----:B--2---:R-:W-:-:S07]  /*8230*/  DADD R12, R12, -R8 ;  /* 0x000000000c0c7229 */ /* 0x004fce0000000808 */
[----:B------:R3:W-:Y:S04]  /*8240*/  STL.64 [R4+0x100], R12 ;  /* 0x0001000c04007387 */ /* 0x0007e80000100a00 */
[----:B------:R3:W-:Y:S02]  /*8250*/  STL.64 [R7+0x200], RZ ;  /* 0x000200ff07007387 */ /* 0x0007e40000100a00 */
.L_x_132:
[----:B------:R-:W-:Y:S05]  /*8260*/  BSYNC.RECONVERGENT B0 ;  /* 0x0000000000007941 */ /* 0x000fea0003800200 */
.L_x_131:
[----:B------:R-:W-:Y:S05]  /*8270*/  BRA `(.L_x_133) ;  /* 0xffffffe800747947 */ /* 0x000fea000383ffff */
.L_x_98:
[----:B------:R-:W-:Y:S05]  /*8280*/  BSYNC.RELIABLE B1 ;  /* 0x0000000000017941 */ /* 0x000fea0003800100 */
.L_x_94:
[----:B------:R-:W0:Y:S01]  /*8290*/  LDCU UR4, c[0x0][0x390] ;  /* 0x00007200ff0477ac */ /* 0x000e220008000800 */
[----:B------:R-:W-:Y:S02]  /*82a0*/  IMAD.MOV.U32 R3, RZ, RZ, R5 ;  /* 0x000000ffff037224 */ /* 0x000fe400078e0005 */
[----:B0-----:R-:W-:-:S05]  /*82b0*/  IMAD.U32 R2, RZ, RZ, UR4 ;  /* 0x00000004ff027e24 */ /* 0x001fca000f8e00ff */
[----:B------:R-:W-:-:S13]  /*82c0*/  ISETP.NE.AND P0, PT, R5, R2, PT ;  /* 0x000000020500720c */ /* 0x000fda0003f05270 */
[----:B------:R-:W-:Y:S05]  /*82d0*/  @P0 BRA `(.L_x_134) ;  /* 0xffffffe8004c0947 */ /* 0x000fea000383ffff */
.L_x_93:
[----:B------:R-:W-:-:S13]  /*82e0*/  ISETP.GE.AND P0, PT, R2, 0x2, PT ;  /* 0x000000020200780c */ /* 0x000fda0003f06270 */
[----:B------:R-:W-:Y:S05]  /*82f0*/  @!P0 BRA `(.L_x_99) ;  /* 0x0000000c00508947 */ /* 0x000fea0003800000 */
[----:B---3--:R-:W-:Y:S02]  /*8300*/  HFMA2 R5, -RZ, RZ, 0, 0 ;  /* 0x00000000ff057431 */ /* 0x008fe400000001ff */
[----:B------:R-:W-:Y:S01]  /*8310*/  VIADD R4, R1, 0x140 ;  /* 0x0000014001047836 */ /* 0x000fe20000000000 */
[----:B------:R-:W-:Y:S01]  /*8320*/  PRMT R6, RZ, 0x7610, R6 ;  /* 0x00007610ff067816 */ /* 0x000fe20000000006 */
[----:B------:R-:W1:Y:S01]  /*8330*/  LDCU.U16 UR4, c[0x0][0x390] ;  /* 0x00007200ff0477ac */ /* 0x000e620008000400 */
[----:B------:R-:W-:-:S07]  /*8340*/  PRMT R7, RZ, 0x7610, R7 ;  /* 0x00007610ff077816 */ /* 0x000fce0000000007 */
.L_x_140:
[----:B0-2---:R-:W2:Y:S01]  /*8350*/  LDC R2, c[0x0][0x390] ;  /* 0x0000e400ff027b82 */ /* 0x005ea20000000800 */
[C---:B------:R-:W-:Y:S01]  /*8360*/  VIADD R10, R5.reuse, 0x1 ;  /* 0x00000001050a7836 */ /* 0x040fe20000000000 */
[C---:B------:R-:W-:Y:S01]  /*8370*/  LEA R8, R5.reuse, UR14, 0x3 ;  /* 0x0000000e05087c11 */ /* 0x040fe2000f8e18ff */
[--C-:B0-----:R-:W-:Y:S02]  /*8380*/  IMAD.MOV.U32 R3, RZ, RZ, R5.reuse ;  /* 0x000000ffff037224 */ /* 0x101fe400078e0005 */
[----:B-----5:R-:W-:Y:S01]  /*8390*/  IMAD.IADD R18, R0, 0x1, -R5 ;  /* 0x0000000100127824 */ /* 0x020fe200078e0a05 */
[----:B------:R-:W-:Y:S02]  /*83a0*/  ISETP.NE.AND P0, PT, R10, R0, PT ;  /* 0x000000000a00720c */ /* 0x000fe40003f05270 */
[----:B--2---:R-:W-:Y:S02]  /*83b0*/  IADD3 R2, PT, PT, -R5, -0x2, R2 ;  /* 0xfffffffe05027810 */ /* 0x004fe40007ffe102 */
[----:B------:R-:W-:-:S02]  /*83c0*/  MOV R5, R10 ;  /* 0x0000000a00057202 */ /* 0x000fc40000000f00 */
[----:B------:R-:W-:-:S13]  /*83d0*/  ISETP.GE.U32.AND P1, PT, R2, 0xf, PT ;  /* 0x0000000f0200780c */ /* 0x000fda0003f26070 */
[----:B------:R-:W-:Y:S05]  /*83e0*/  @!P1 BRA `(.L_x_135) ;  /* 0x0000000400689947 */ /* 0x000fea0003800000 */
[----:B------:R-:W-:Y:S01]  /*83f0*/  LOP3.LUT R11, R18, 0xfffffff0, RZ, 0xc0, !PT ;  /* 0xfffffff0120b7812 */ /* 0x000fe200078ec0ff */
[----:B------:R-:W-:Y:S02]  /*8400*/  IMAD.MOV.U32 R10, RZ, RZ, R3 ;  /* 0x000000ffff0a7224 */ /* 0x000fe400078e0003 */
[----:B------:R-:W-:Y:S02]  /*8410*/  IMAD R9, R3, 0x8, R4 ;  /* 0x0000000803097824 */ /* 0x000fe400078e0204 */
[----:B------:R-:W-:-:S07]  /*8420*/  IMAD.MOV R11, RZ, RZ, -R11 ;  /* 0x000000ffff0b7224 */ /* 0x000fce00078e0a0b */
.L_x_136:
[----:B------:R-:W2:Y:S04]  /*8430*/  LDL.64 R2, [R8+0x100] ;  /* 0x0001000008027983 */ /* 0x000ea80000100a00 */
[----:B------:R-:W2:Y:S02]  /*8440*/  LDL.64 R12, [R9+-0x38] ;  /* 0xffffc800090c7983 */ /* 0x000ea40000100a00 */
[----:B--2---:R-:W-:-:S14]  /*8450*/  DSETP.GT.AND P1, PT, R2, R12, PT ;  /* 0x0000000c0200722a */ /* 0x004fdc0003f24000 */
[----:B------:R-:W-:Y:S04]  /*8460*/  @P1 STL.64 [R8+0x100], R12 ;  /* 0x0001000c08001387 */ /* 0x000fe80000100a00 */
[----:B------:R0:W-:Y:S04]  /*8470*/  @P1 STL.64 [R9+-0x38], R2 ;  /* 0xffffc80209001387 */ /* 0x0001e80000100a00 */
[----:B------:R-:W2:Y:S04]  /*8480*/  LDL.64 R14, [R9+-0x30] ;  /* 0xffffd000090e7983 */ /* 0x000ea80000100a00 */
[----:B0-----:R-:W2:Y:S02]  /*8490*/  @P1 LDL.64 R2, [R8+0x100] ;  /* 0x0001000008021983 */ /* 0x001ea40000100a00 */
        /* <DEDUP_REMOVED lines=28> */
[----:B------:R-:W2:Y:S04]  /*8660*/  LDL.64 R14, [R9] ;  /* 0x00000000090e7983 */ /* 0x000ea80000100a00 */
[----:B0-----:R-:W2:Y:S02]  /*8670*/  @P1 LDL.64 R2, [R8+0x100] ;  /* 0x0001000008021983 */ /* 0x001ea40000100a00 */
[----:B--2---:R-:W-:-:S14]  /*8680*/  DSETP.GT.AND P1, PT, R2, R14, PT ;  /* 0x0000000e0200722a */ /* 0x004fdc0003f24000 */
[----:B------:R-:W-:Y:S04]  /*8690*/  @P1 STL.64 [R8+0x100], R14 ;  /* 0x0001000e08001387 */ /* 0x000fe80000100a00 */
[----:B------:R0:W-:Y:S04]  /*86a0*/  @P1 STL.64 [R9], R2 ;  /* 0x0000000209001387 */ /* 0x0001e80000100a00 */
[----:B------:R-:W2:Y:S04]  /*86b0*/  LDL.64 R16, [R9+0x8] ;  /* 0x0000080009107983 */ /* 0x000ea80000100a00 */
[----:B0-----:R-:W2:Y:S02]  /*86c0*/  @P1 LDL.64 R2, [R8+0x100] ;  /* 0x0001000008021983 */ /* 0x001ea40000100a00 */
[----:B--2---:R-:W-:-:S14]  /*86d0*/  DSETP.GT.AND P1, PT, R2, R16, PT ;  /* 0x000000100200722a */ /* 0x004fdc0003f24000 */
[----:B------:R-:W-:Y:S04]  /*86e0*/  @P1 STL.64 [R8+0x100], R16 ;  /* 0x0001001008001387 */ /* 0x000fe80000100a00 */
[----:B------:R0:W-:Y:S04]  /*86f0*/  @P1 STL.64 [R9+0x8], R2 ;  /* 0x0000080209001387 */ /* 0x0001e80000100a00 */
        /* <DEDUP_REMOVED lines=31> */
[----:B0-----:R-:W2:Y:S01]  /*88f0*/  @P1 LDL.64 R2, [R8+0x100] ;  /* 0x0001000008021983 */ /* 0x001ea20000100a00 */
[----:B------:R-:W-:Y:S01]  /*8900*/  VIADD R11, R11, 0x10 ;  /* 0x000000100b0b7836 */ /* 0x000fe20000000000 */
[----:B------:R-:W-:Y:S01]  /*8910*/  IADD3 R10, PT, PT, R10, 0x10, RZ ;  /* 0x000000100a0a7810 */ /* 0x000fe20007ffe0ff */
[----:B--2---:R-:W-:-:S14]  /*8920*/  DSETP.GT.AND P1, PT, R2, R12, PT ;  /* 0x0000000c0200722a */ /* 0x004fdc0003f24000 */
[----:B------:R-:W-:Y:S04]  /*8930*/  @P1 STL.64 [R8+0x100], R12 ;  /* 0x0001000c08001387 */ /* 0x000fe80000100a00 */
[----:B------:R0:W-:Y:S01]  /*8940*/  @P1 STL.64 [R9+0x40], R2 ;  /* 0x0000400209001387 */ /* 0x0001e20000100a00 */
[----:B------:R-:W-:Y:S01]  /*8950*/  ISETP.NE.AND P1, PT, R11, RZ, PT ;  /* 0x000000ff0b00720c */ /* 0x000fe20003f25270 */
[----:B0-----:R-:W-:-:S12]  /*8960*/  VIADD R9, R9, 0x80 ;  /* 0x0000008009097836 */ /* 0x001fd80000000000 */
[----:B------:R-:W-:Y:S05]  /*8970*/  @P1 BRA `(.L_x_136) ;  /* 0xfffffff800ac1947 */ /* 0x000fea000383ffff */
[----:B------:R-:W-:-:S07]  /*8980*/  VIADD R10, R10, 0x1 ;  /* 0x000000010a0a7836 */ /* 0x000fce0000000000 */
.L_x_135:
[----:B------:R-:W-:-:S13]  /*8990*/  LOP3.LUT P1, RZ, R18, 0xf, RZ, 0xc0, !PT ;  /* 0x0000000f12ff7812 */ /* 0x000fda000782c0ff */
[----:B------:R-:W-:Y:S05]  /*89a0*/  @!P1 BRA `(.L_x_137) ;  /* 0x0000000400989947 */ /* 0x000fea0003800000 */
[----:B------:R-:W-:-:S05]  /*89b0*/  LOP3.LUT R2, RZ, R7, RZ, 0x33, !PT ;  /* 0x00000007ff027212 */ /* 0x000fca00078e33ff */
[----:B-1----:R-:W-:-:S05]  /*89c0*/  VIADD R2, R2, UR4 ;  /* 0x0000000402027c36 */ /* 0x002fca0008000000 */
[----:B------:R-:W-:-:S04]  /*89d0*/  LOP3.LUT R2, R2, 0xf, RZ, 0xc0, !PT ;  /* 0x0000000f02027812 */ /* 0x000fc800078ec0ff */
[C---:B------:R-:W-:Y:S02]  /*89e0*/  IADD3 R3, PT, PT, R2.reuse, -0x1, RZ ;  /* 0xffffffff02037810 */ /* 0x040fe40007ffe0ff */
[----:B------:R-:W-:Y:S02]  /*89f0*/  LOP3.LUT P1, RZ, R2, 0x7, RZ, 0xc0, !PT ;  /* 0x0000000702ff7812 */ /* 0x000fe4000782c0ff */
[----:B------:R-:W-:-:S13]  /*8a00*/  ISETP.GE.U32.AND P2, PT, R3, 0x7, PT ;  /* 0x000000070300780c */ /* 0x000fda0003f46070 */
[----:B------:R-:W-:Y:S05]  /*8a10*/  @!P2 BRA `(.L_x_138) ;  /* 0x0000000000a8a947 */ /* 0x000fea0003800000 */
[----:B------:R-:W-:Y:S01]  /*8a20*/  LEA R9, R10, UR6, 0x3 ;  /* 0x000000060a097c11 */ /* 0x000fe2000f8e18ff */
[----:B------:R-:W2:Y:S04]  /*8a30*/  LDL.64 R2, [R8+0x100] ;  /* 0x0001000008027983 */ /* 0x000ea80000100a00 */
[----:B------:R-:W2:Y:S02]  /*8a40*/  LDL.64 R12, [R9] ;  /* 0x00000000090c7983 */ /* 0x000ea40000100a00 */
        /* <DEDUP_REMOVED lines=36> */
[----:B--2---:R-:W-:-:S14]  /*8c90*/  DSETP.GT.AND P2, PT, R2, R14, PT ;  /* 0x0000000e0200722a */ /* 0x004fdc0003f44000 */
[----:B------:R0:W-:Y:S04]  /*8ca0*/  @P2 STL.64 [R8+0x100], R14 ;  /* 0x0001000e08002387 */ /* 0x0001e80000100a00 */
[----:B------:R0:W-:Y:S02]  /*8cb0*/  @P2 STL.64 [R9+0x38], R2 ;  /* 0x0000380209002387 */ /* 0x0001e40000100a00 */
.L_x_138:
[----:B------:R-:W-:Y:S05]  /*8cc0*/  @!P1 BRA `(.L_x_137) ;  /* 0x0000000000d09947 */ /* 0x000fea0003800000 */
[----:B0-----:R-:W-:-:S05]  /*8cd0*/  LOP3.LUT R2, RZ, R6, RZ, 0x33, !PT ;  /* 0x00000006ff027212 */ /* 0x001fca00078e33ff */
[----:B------:R-:W-:-:S05]  /*8ce0*/  VIADD R2, R2, UR4 ;  /* 0x0000000402027c36 */ /* 0x000fca0008000000 */
[----:B------:R-:W-:-:S04]  /*8cf0*/  LOP3.LUT R2, R2, 0xffff, RZ, 0xc0, !PT ;  /* 0x0000ffff02027812 */ /* 0x000fc800078ec0ff */
[C---:B------:R-:W-:Y:S02]  /*8d00*/  LOP3.LUT R3, R2.reuse, 0x7, RZ, 0xc0, !PT ;  /* 0x0000000702037812 */ /* 0x040fe400078ec0ff */
[----:B------:R-:W-:-:S03]  /*8d10*/  LOP3.LUT R18, R2, 0x3, RZ, 0xc0, !PT ;  /* 0x0000000302127812 */ /* 0x000fc600078ec0ff */
[----:B------:R-:W-:Y:S01]  /*8d20*/  VIADD R3, R3, 0xffffffff ;  /* 0xffffffff03037836 */ /* 0x000fe20000000000 */
[----:B------:R-:W-:-:S04]  /*8d30*/  ISETP.NE.AND P1, PT, R18, RZ, PT ;  /* 0x000000ff1200720c */ /* 0x000fc80003f25270 */
        /* <DEDUP_REMOVED lines=20> */
[----:B------:R-:W-:Y:S01]  /*8e80*/  IADD3 R10, PT, PT, R10, 0x4, RZ ;  /* 0x000000040a0a7810 */ /* 0x000fe20007ffe0ff */
[----:B--2---:R-:W-:-:S14]  /*8e90*/  DSETP.GT.AND P2, PT, R2, R12, PT ;  /* 0x0000000c0200722a */ /* 0x004fdc0003f44000 */
[----:B------:R0:W-:Y:S04]  /*8ea0*/  @P2 STL.64 [R8+0x100], R12 ;  /* 0x0001000c08002387 */ /* 0x0001e80000100a00 */
[----:B------:R0:W-:Y:S02]  /*8eb0*/  @P2 STL.64 [R9+0x18], R2 ;  /* 0x0000180209002387 */ /* 0x0001e40000100a00 */
.L_x_139:
[----:B------:R-:W-:Y:S05]  /*8ec0*/  @!P1 BRA `(.L_x_137) ;  /* 0x0000000000509947 */ /* 0x000fea0003800000 */
[----:B0-----:R-:W-:Y:S01]  /*8ed0*/  LEA R9, R10, UR6, 0x3 ;  /* 0x000000060a097c11 */ /* 0x001fe2000f8e18ff */
[----:B------:R-:W2:Y:S04]  /*8ee0*/  LDL.64 R2, [R8+0x100] ;  /* 0x0001000008027983 */ /* 0x000ea80000100a00 */
[----:B------:R-:W2:Y:S02]  /*8ef0*/  LDL.64 R10, [R9] ;  /* 0x00000000090a7983 */ /* 0x000ea40000100a00 */
[----:B--2---:R-:W-:-:S14]  /*8f00*/  DSETP.GT.AND P1, PT, R2, R10, PT ;  /* 0x0000000a0200722a */ /* 0x004fdc0003f24000 */
[----:B------:R2:W-:Y:S04]  /*8f10*/  @P1 STL.64 [R8+0x100], R10 ;  /* 0x0001000a08001387 */ /* 0x0005e80000100a00 */
[----:B------:R2:W-:Y:S01]  /*8f20*/  @P1 STL.64 [R9], R2 ;  /* 0x0000000209001387 */ /* 0x0005e20000100a00 */
[----:B------:R-:W-:-:S13]  /*8f30*/  ISETP.NE.AND P1, PT, R18, 0x1, PT ;  /* 0x000000011200780c */ /* 0x000fda0003f25270 */
[----:B--2---:R-:W-:Y:S05]  /*8f40*/  @!P1 BRA `(.L_x_137) ;  /* 0x0000000000309947 */ /* 0x004fea0003800000 */
[----:B------:R-:W2:Y:S04]  /*8f50*/  LDL.64 R2, [R8+0x100] ;  /* 0x0001000008027983 */ /* 0x000ea80000100a00 */
[----:B------:R-:W2:Y:S02]  /*8f60*/  LDL.64 R10, [R9+0x8] ;  /* 0x00000800090a7983 */ /* 0x000ea40000100a00 */
[----:B--2---:R-:W-:-:S14]  /*8f70*/  DSETP.GT.AND P1, PT, R2, R10, PT ;  /* 0x0000000a0200722a */ /* 0x004fdc0003f24000 */
[----:B------:R2:W-:Y:S04]  /*8f80*/  @P1 STL.64 [R8+0x100], R10 ;  /* 0x0001000a08001387 */ /* 0x0005e80000100a00 */
[----:B------:R2:W-:Y:S01]  /*8f90*/  @P1 STL.64 [R9+0x8], R2 ;  /* 0x0000080209001387 */ /* 0x0005e20000100a00 */
[----:B------:R-:W-:-:S13]  /*8fa0*/  ISETP.NE.AND P1, PT, R18, 0x2, PT ;  /* 0x000000021200780c */ /* 0x000fda0003f25270 */
[----:B--2---:R-:W-:Y:S05]  /*8fb0*/  @!P1 BRA `(.L_x_137) ;  /* 0x0000000000149947 */ /* 0x004fea0003800000 */
[----:B------:R-:W2:Y:S04]  /*8fc0*/  LDL.64 R2, [R8+0x100] ;  /* 0x0001000008027983 */ /* 0x000ea80000100a00 */
[----:B------:R-:W2:Y:S02]  /*8fd0*/  LDL.64 R10, [R9+0x10] ;  /* 0x00001000090a7983 */ /* 0x000ea40000100a00 */
[----:B--2---:R-:W-:-:S14]  /*8fe0*/  DSETP.GT.AND P1, PT, R2, R10, PT ;  /* 0x0000000a0200722a */ /* 0x004fdc0003f24000 */
[----:B------:R2:W-:Y:S04]  /*8ff0*/  @P1 STL.64 [R8+0x100], R10 ;  /* 0x0001000a08001387 */ /* 0x0005e80000100a00 */
[----:B------:R2:W-:Y:S02]  /*9000*/  @P1 STL.64 [R9+0x10], R2 ;  /* 0x0000100209001387 */ /* 0x0005e40000100a00 */
.L_x_137:
[----:B------:R-:W-:Y:S02]  /*9010*/  VIADD R7, R7, 0x1 ;  /* 0x0000000107077836 */ /* 0x000fe40000000000 */
[----:B------:R-:W-:Y:S01]  /*9020*/  VIADD R6, R6, 0x1 ;  /* 0x0000000106067836 */ /* 0x000fe20000000000 */
[----:B------:R-:W-:Y:S06]  /*9030*/  @P0 BRA `(.L_x_140) ;  /* 0xfffffff000c40947 */ /* 0x000fec000383ffff */
.L_x_99:
[----:B-1----:R-:W-:Y:S05]  /*9040*/  BSYNC.RECONVERGENT B2 ;  /* 0x0000000000027941 */ /* 0x002fea0003800200 */
.L_x_92:
[----:B------:R-:W-:Y:S05]  /*9050*/  WARPSYNC.ALL ;  /* 0x0000000000007948 */ /* 0x000fea0003800000 */
[----:B------:R-:W1:Y:S02]  /*9060*/  LDCU UR5, c[0x0][0x390] ;  /* 0x00007200ff0577ac */ /* 0x000e640008000800 */
[----:B-1----:R-:W-:-:S06]  /*9070*/  UISETP.GE.AND UP0, UPT, UR5, 0x1, UPT ;  /* 0x000000010500788c */ /* 0x002fcc000bf06270 */
[----:B------:R-:W-:-:S13]  /*9080*/  PLOP3.LUT P0, PT, PT, PT, UP0, 0x80, 0x8 ;  /* 0x000000000008781c */ /* 0x000fda0003f0f008 */
[----:B------:R-:W-:Y:S05]  /*9090*/  @!P0 EXIT ;  /* 0x000000000000894d */ /* 0x000fea0003800000 */
[----:B------:R-:W-:Y:S01]  /*90a0*/  ISETP.GE.U32.AND P0, PT, R0, 0xf, PT ;  /* 0x0000000f0000780c */ /* 0x000fe20003f06070 */
[----:B------:R-:W-:Y:S02]  /*90b0*/  ULOP3.LUT UR12, UR5, 0xf, URZ, 0xc0, !UPT ;  /* 0x0000000f050c7892 */ /* 0x000fe4000f8ec0ff */
[----:B------:R-:W-:Y:S01]  /*90c0*/  IMAD R41, R41, UR5, RZ ;  /* 0x0000000529297c24 */ /* 0x000fe2000f8e02ff */
[----:B------:R-:W-:-:S03]  /*90d0*/  UMOV UR4, URZ ;  /* 0x000000ff00047c82 */ /* 0x000fc60008000000 */
[----:B------:R-:W-:Y:S02]  /*90e0*/  ISETP.NE.AND P2, PT, RZ, UR12, PT ;  /* 0x0000000cff007c0c */ /* 0x000fe4000bf45270 */
[----:B------:R-:W-:-:S04]  /*90f0*/  SHF.R.S32.HI R0, RZ, 0x1f, R41 ;  /* 0x0000001fff007819 */ /* 0x000fc80000011429 */
[----:B------:R-:W-:Y:S07]  /*9100*/  @!P0 BRA `(.L_x_141) ;  /* 0x0000000000a08947 */ /* 0x000fee0003800000 */
[----:B------:R-:W1:Y:S01]  /*9110*/  LDCU.64 UR8, c[0x0][0x388] ;  /* 0x00007100ff0877ac */ /* 0x000e620008000a00 */
[----:B------:R-:W-:Y:S01]  /*9120*/  VIADD R36, R1, 0x140 ;  /* 0x0000014001247836 */ /* 0x000fe20000000000 */
[----:B------:R-:W-:-:S04]  /*9130*/  ULOP3.LUT UR4, UR5, 0x7ffffff0, URZ, 0xc0, !UPT ;  /* 0x7ffffff005047892 */ /* 0x000fc8000f8ec0ff */
[----:B------:R-:W-:Y:S01]  /*9140*/  UIADD3 UR7, UPT, UPT, -UR4, URZ, URZ ;  /* 0x000000ff04077290 */ /* 0x000fe2000fffe1ff */
[----:B-1----:R-:W-:-:S04]  /*9150*/  LEA R37, P0, R41, UR8, 0x3 ;  /* 0x0000000829257c11 */ /* 0x002fc8000f8018ff */
[----:B------:R-:W-:Y:S02]  /*9160*/  IADD3 R37, P1, PT, R37, 0x40, RZ ;  /* 0x0000004025257810 */ /* 0x000fe40007f3e0ff */
[----:B------:R-:W-:-:S04]  /*9170*/  LEA.HI.X R38, R41, UR9, R0, 0x3, P0 ;  /* 0x0000000929267c11 */ /* 0x000fc800080f1c00 */
[----:B------:R-:W-:-:S07]  /*9180*/  IADD3.X R38, PT, PT, RZ, R38, RZ, P1, !PT ;  /* 0x00000026ff267210 */ /* 0x000fce0000ffe4ff */
.L_x_142:
[----:B-1----:R-:W4:Y:S04]  /*9190*/  LDL.128 R28, [R36+-0x40] ;  /* 0xffffc000241c7983 */ /* 0x002f280000100c00 */
[----:B---3--:R-:W3:Y:S04]  /*91a0*/  LDL.128 R4, [R36+-0x30] ;  /* 0xffffd00024047983 */ /* 0x008ee80000100c00 */
[----:B0-2---:R-:W2:Y:S04]  /*91b0*/  LDL.128 R8, [R36+-0x20] ;  /* 0xffffe00024087983 */ /* 0x005ea80000100c00 */
[----:B-----5:R-:W2:Y:S04]  /*91c0*/  LDL.128 R16, [R36+-0x10] ;  /* 0xfffff00024107983 */ /* 0x020ea80000100c00 */
[----:B------:R-:W2:Y:S01]  /*91d0*/  LDL.128 R12, [R36] ;  /* 0x00000000240c7983 */ /* 0x000ea20000100c00 */
[----:B------:R-:W-:-:S02]  /*91e0*/  IMAD.MOV.U32 R2, RZ, RZ, R37 ;  /* 0x000000ffff027224 */ /* 0x000fc400078e0025 */
[----:B------:R-:W-:Y:S01]  /*91f0*/  IMAD.MOV.U32 R3, RZ, RZ, R38 ;  /* 0x000000ffff037224 */ /* 0x000fe200078e0026 */
[----:B------:R-:W2:Y:S04]  /*9200*/  LDL.128 R20, [R36+0x10] ;  /* 0x0000100024147983 */ /* 0x000ea80000100c00 */
[----:B------:R-:W2:Y:S04]  /*9210*/  LDL.128 R24, [R36+0x20] ;  /* 0x0000200024187983 */ /* 0x000ea80000100c00 */
[----:B------:R0:W2:Y:S01]  /*9220*/  LDL.128 R32, [R36+0x30] ;  /* 0x0000300024207983 */ /* 0x0000a20000100c00 */
[----:B------:R-:W-:-:S04]  /*9230*/  UIADD3 UR7, UPT, UPT, UR7, 0x10, URZ ;  /* 0x0000001007077890 */ /* 0x000fc8000fffe0ff */
[----:B------:R-:W-:Y:S01]  /*9240*/  UISETP.NE.AND UP0, UPT, UR7, URZ, UPT ;  /* 0x000000ff0700728c */ /* 0x000fe2000bf05270 */
[----:B------:R-:W-:Y:S02]  /*9250*/  IADD3 R37, P0, PT, R2, 0x80, RZ ;  /* 0x0000008002257810 */ /* 0x000fe40007f1e0ff */
[----:B0-----:R-:W-:-:S03]  /*9260*/  IADD3 R36, PT, PT, R36, 0x80, RZ ;  /* 0x0000008024247810 */ /* 0x001fc60007ffe0ff */
[----:B------:R-:W-:Y:S01]  /*9270*/  IMAD.X R38, RZ, RZ, R3, P0 ;  /* 0x000000ffff267224 */ /* 0x000fe200000e0603 */
[----:B----4-:R1:W-:Y:S04]  /*9280*/  STG.E.64 desc[UR10][R2.64+-0x40], R28 ;  /* 0xffffc01c02007986 */ /* 0x0103e8000c101b0a */
[----:B------:R1:W-:Y:S04]  /*9290*/  STG.E.64 desc[UR10][R2.64+-0x38], R30 ;  /* 0xffffc81e02007986 */ /* 0x0003e8000c101b0a */
[----:B---3--:R1:W-:Y:S04]  /*92a0*/  STG.E.64 desc[UR10][R2.64+-0x30], R4 ;  /* 0xffffd00402007986 */ /* 0x0083e8000c101b0a */
[----:B------:R1:W-:Y:S04]  /*92b0*/  STG.E.64 desc[UR10][R2.64+-0x28], R6 ;  /* 0xffffd80602007986 */ /* 0x0003e8000c101b0a */
[----:B--2---:R1:W-:Y:S04]  /*92c0*/  STG.E.64 desc[UR10][R2.64+-0x20], R8 ;  /* 0xffffe00802007986 */ /* 0x0043e8000c101b0a */
[----:B------:R1:W-:Y:S04]  /*92d0*/  STG.E.64 desc[UR10][R2.64+-0x18], R10 ;  /* 0xffffe80a02007986 */ /* 0x0003e8000c101b0a */
        /* <DEDUP_REMOVED lines=9> */
[----:B------:R1:W-:Y:S01]  /*9370*/  STG.E.64 desc[UR10][R2.64+0x38], R34 ;  /* 0x0000382202007986 */ /* 0x0003e2000c101b0a */
[----:B------:R-:W-:Y:S05]  /*9380*/  BRA.U UP0, `(.L_x_142) ;  /* 0xfffffffd00807547 */ /* 0x000fea000b83ffff */
.L_x_141:
[----:B------:R-:W-:Y:S05]  /*9390*/  @!P2 EXIT ;  /* 0x000000000000a94d */ /* 0x000fea0003800000 */
[----:B------:R-:W-:Y:S02]  /*93a0*/  UISETP.GE.U32.AND UP0, UPT, UR12, 0x8, UPT ;  /* 0x000000080c00788c */ /* 0x000fe4000bf06070 */
[----:B------:R-:W-:-:S06]  /*93b0*/  ULOP3.LUT UR8, UR5, 0x7, URZ, 0xc0, !UPT ;  /* 0x0000000705087892 */ /* 0x000fcc000f8ec0ff */
[----:B------:R-:W-:Y:S01]  /*93c0*/  ISETP.NE.AND P1, PT, RZ, UR8, PT ;  /* 0x00000008ff007c0c */ /* 0x000fe2000bf25270 */
[----:B------:R-:W-:-:S12]  /*93d0*/  BRA.U !UP0, `(.L_x_143) ;  /* 0x00000001084c7547 */ /* 0x000fd8000b800000 */
[----:B------:R-:W-:Y:S01]  /*93e0*/  ULEA UR7, UR4, UR6, 0x3 ;  /* 0x0000000604077291 */ /* 0x000fe2000f8e18ff */
[----:B------:R-:W4:Y:S08]  /*93f0*/  LDCU.64 UR12, c[0x0][0x388] ;  /* 0x00007100ff0c77ac */ /* 0x000f300008000a00 */
[----:B-1---5:R-:W4:Y:S04]  /*9400*/  LDL.128 R16, [UR7] ;  /* 0x00000007ff107983 */ /* 0x022f280008100c00 */
[----:B0-----:R-:W4:Y:S04]  /*9410*/  LDL.128 R12, [UR7+0x10] ;  /* 0x00001007ff0c7983 */ /* 0x001f280008100c00 */
[----:B--2---:R-:W2:Y:S04]  /*9420*/  LDL.128 R8, [UR7+0x20] ;  /* 0x00002007ff087983 */ /* 0x004ea80008100c00 */
[----:B---3--:R-:W3:Y:S01]  /*9430*/  LDL.128 R4, [UR7+0x30] ;  /* 0x00003007ff047983 */ /* 0x008ee20008100c00 */
[----:B------:R-:W-:Y:S01]  /*9440*/  IADD3 R3, P0, PT, R41, UR4, RZ ;  /* 0x0000000429037c10 */ /* 0x000fe2000ff1e0ff */
[----:B------:R-:W-:-:S04]  /*9450*/  UIADD3 UR4, UPT, UPT, UR4, 0x8, URZ ;  /* 0x0000000804047890 */ /* 0x000fc8000fffe0ff */
[----:B------:R-:W-:Y:S01]  /*9460*/  IMAD.X R20, RZ, RZ, R0, P0 ;  /* 0x000000ffff147224 */ /* 0x000fe200000e0600 */
[----:B----4-:R-:W-:-:S04]  /*9470*/  LEA R2, P0, R3, UR12, 0x3 ;  /* 0x0000000c03027c11 */ /* 0x010fc8000f8018ff */
[----:B------:R-:W-:-:S05]  /*9480*/  LEA.HI.X R3, R3, UR13, R20, 0x3, P0 ;  /* 0x0000000d03037c11 */ /* 0x000fca00080f1c14 */
[----:B------:R4:W-:Y:S04]  /*9490*/  STG.E.64 desc[UR10][R2.64], R16 ;  /* 0x0000001002007986 */ /* 0x0009e8000c101b0a */
[----:B------:R4:W-:Y:S04]  /*94a0*/  STG.E.64 desc[UR10][R2.64+0x8], R18 ;  /* 0x0000081202007986 */ /* 0x0009e8000c101b0a */
[----:B------:R4:W-:Y:S04]  /*94b0*/  STG.E.64 desc[UR10][R2.64+0x10], R12 ;  /* 0x0000100c02007986 */ /* 0x0009e8000c101b0a */
[----:B------:R4:W-:Y:S04]  /*94c0*/  STG.E.64 desc[UR10][R2.64+0x18], R14 ;  /* 0x0000180e02007986 */ /* 0x0009e8000c101b0a */
[----:B--2---:R4:W-:Y:S04]  /*94d0*/  STG.E.64 desc[UR10][R2.64+0x20], R8 ;  /* 0x0000200802007986 */ /* 0x0049e8000c101b0a */
[----:B------:R4:W-:Y:S04]  /*94e0*/  STG.E.64 desc[UR10][R2.64+0x28], R10 ;  /* 0x0000280a02007986 */ /* 0x0009e8000c101b0a */
[----:B---3--:R4:W-:Y:S04]  /*94f0*/  STG.E.64 desc[UR10][R2.64+0x30], R4 ;  /* 0x0000300402007986 */ /* 0x0089e8000c101b0a */
[----:B------:R4:W-:Y:S02]  /*9500*/  STG.E.64 desc[UR10][R2.64+0x38], R6 ;  /* 0x0000380602007986 */ /* 0x0009e4000c101b0a */
.L_x_143:
[----:B------:R-:W-:Y:S05]  /*9510*/  @!P1 EXIT ;  /* 0x000000000000994d */ /* 0x000fea0003800000 */
[----:B------:R-:W-:Y:S02]  /*9520*/  UISETP.GE.U32.AND UP0, UPT, UR8, 0x4, UPT ;  /* 0x000000040800788c */ /* 0x000fe4000bf06070 */
[----:B------:R-:W-:-:S06]  /*9530*/  ULOP3.LUT UR7, UR5, 0x3, URZ, 0xc0, !UPT ;  /* 0x0000000305077892 */ /* 0x000fcc000f8ec0ff */
[----:B------:R-:W-:Y:S01]  /*9540*/  ISETP.NE.AND P1, PT, RZ, UR7, PT ;  /* 0x00000007ff007c0c */ /* 0x000fe2000bf25270 */
[----:B------:R-:W-:-:S12]  /*9550*/  BRA.U !UP0, `(.L_x_144) ;  /* 0x0000000108347547 */ /* 0x000fd8000b800000 */
[----:B------:R-:W-:Y:S01]  /*9560*/  ULEA UR5, UR4, UR6, 0x3 ;  /* 0x0000000604057291 */ /* 0x000fe2000f8e18ff */
[----:B------:R-:W0:Y:S08]  /*9570*/  LDCU.64 UR8, c[0x0][0x388] ;  /* 0x00007100ff0877ac */ /* 0x000e300008000a00 */
[----:B-1-34-:R-:W3:Y:S04]  /*9580*/  LDL.128 R4, [UR5] ;  /* 0x00000005ff047983 */ /* 0x01aee80008100c00 */
[----:B0-2---:R-:W2:Y:S01]  /*9590*/  LDL.128 R8, [UR5+0x10] ;  /* 0x00001005ff087983 */ /* 0x005ea20008100c00 */
[----:B------:R-:W-:Y:S01]  /*95a0*/  IADD3 R3, P0, PT, R41, UR4, RZ ;  /* 0x0000000429037c10 */ /* 0x000fe2000ff1e0ff */
[----:B------:R-:W-:-:S04]  /*95b0*/  UIADD3 UR4, UPT, UPT, UR4, 0x4, URZ ;  /* 0x0000000404047890 */ /* 0x000fc8000fffe0ff */
[----:B------:R-:W-:Y:S01]  /*95c0*/  IMAD.X R12, RZ, RZ, R0, P0 ;  /* 0x000000ffff0c7224 */ /* 0x000fe200000e0600 */
[----:B------:R-:W-:-:S04]  /*95d0*/  LEA R2, P0, R3, UR8, 0x3 ;  /* 0x0000000803027c11 */ /* 0x000fc8000f8018ff */
[----:B------:R-:W-:-:S05]  /*95e0*/  LEA.HI.X R3, R3, UR9, R12, 0x3, P0 ;  /* 0x0000000903037c11 */ /* 0x000fca00080f1c0c */
[----:B---3--:R0:W-:Y:S04]  /*95f0*/  STG.E.64 desc[UR10][R2.64], R4 ;  /* 0x0000000402007986 */ /* 0x0081e8000c101b0a */
[----:B------:R0:W-:Y:S04]  /*9600*/  STG.E.64 desc[UR10][R2.64+0x8], R6 ;  /* 0x0000080602007986 */ /* 0x0001e8000c101b0a */
[----:B--2---:R0:W-:Y:S04]  /*9610*/  STG.E.64 desc[UR10][R2.64+0x10], R8 ;  /* 0x0000100802007986 */ /* 0x0041e8000c101b0a */
[----:B------:R0:W-:Y:S02]  /*9620*/  STG.E.64 desc[UR10][R2.64+0x18], R10 ;  /* 0x0000180a02007986 */ /* 0x0001e4000c101b0a */
.L_x_144:
[----:B------:R-:W-:Y:S05]  /*9630*/  @!P1 EXIT ;  /* 0x000000000000994d */ /* 0x000fea0003800000 */
[----:B------:R-:W2:Y:S01]  /*9640*/  LDCU.64 UR8, c[0x0][0x388] ;  /* 0x00007100ff0877ac */ /* 0x000ea20008000a00 */
[----:B01--4-:R-:W-:Y:S01]  /*9650*/  IADD3 R7, P0, PT, R41, UR4, RZ ;  /* 0x0000000429077c10 */ /* 0x013fe2000ff1e0ff */
[----:B------:R-:W-:-:S04]  /*9660*/  UIMAD UR5, UR4, 0x8, UR6 ;  /* 0x00000008040578a4 */ /* 0x000fc8000f8e0206 */
[----:B------:R-:W-:Y:S01]  /*9670*/  IMAD.X R0, RZ, RZ, R0, P0 ;  /* 0x000000ffff007224 */ /* 0x000fe200000e0600 */
[----:B------:R-:W-:Y:S01]  /*9680*/  UIADD3 UR4, UPT, UPT, -UR7, URZ, URZ ;  /* 0x000000ff07047290 */ /* 0x000fe2000fffe1ff */
[----:B--2---:R-:W-:-:S04]  /*9690*/  LEA R6, P1, R7, UR8, 0x3 ;  /* 0x0000000807067c11 */ /* 0x004fc8000f8218ff */
[----:B------:R-:W-:-:S09]  /*96a0*/  LEA.HI.X R7, R7, UR9, R0, 0x3, P1 ;  /* 0x0000000907077c11 */ /* 0x000fd200088f1c00 */
.L_x_145:
[----:B0-----:R-:W2:Y:S01]  /*96b0*/  LDL.64 R2, [UR5] ;  /* 0x00000005ff027983 */ /* 0x001ea20008100a00 */
[----:B---3--:R-:W-:Y:S01]  /*96c0*/  MOV R4, R6 ;  /* 0x0000000600047202 */ /* 0x008fe20000000f00 */
[--C-:B------:R-:W-:Y:S01]  /*96d0*/  IMAD.MOV.U32 R5, RZ, RZ, R7.reuse ;  /* 0x000000ffff057224 */ /* 0x100fe200078e0007 */
[----:B------:R-:W-:Y:S01]  /*96e0*/  UIADD3 UR4, UPT, UPT, UR4, 0x1, URZ ;  /* 0x0000000104047890 */ /* 0x000fe2000fffe0ff */
[----:B------:R-:W-:Y:S01]  /*96f0*/  IADD3 R6, P0, PT, R6, 0x8, RZ ;  /* 0x0000000806067810 */ /* 0x000fe20007f1e0ff */
[----:B------:R-:W-:Y:S02]  /*9700*/  UIADD3 UR5, UPT, UPT, UR5, 0x8, URZ ;  /* 0x0000000805057890 */ /* 0x000fe4000fffe0ff */
[----:B------:R-:W-:Y:S02]  /*9710*/  UISETP.NE.AND UP0, UPT, UR4, URZ, UPT ;  /* 0x000000ff0400728c */ /* 0x000fe4000bf05270 */
[----:B------:R-:W-:Y:S01]  /*9720*/  IMAD.X R7, RZ, RZ, R7, P0 ;  /* 0x000000ffff077224 */ /* 0x000fe200000e0607 */
[----:B--2---:R0:W-:Y:S06]  /*9730*/  STG.E.64 desc[UR10][R4.64], R2 ;  /* 0x0000000204007986 */ /* 0x0041ec000c101b0a */
[----:B------:R-:W-:Y:S05]  /*9740*/  BRA.U UP0, `(.L_x_145) ;  /* 0xfffffffd00d87547 */ /* 0x000fea000b83ffff */
[----:B------:R-:W-:Y:S05]  /*9750*/  EXIT ;  /* 0x000000000000794d */ /* 0x000fea0003800000 */
        .weak           $__internal_0_$__cuda_sm20_dblrcp_rn_slowpath_v3
        .type           $__internal_0_$__cuda_sm20_dblrcp_rn_slowpath_v3,@function
        .size           $__internal_0_$__cuda_sm20_dblrcp_rn_slowpath_v3,($__internal_1_$__cuda_sm20_div_rn_f64_full - $__internal_0_$__cuda_sm20_dblrcp_rn_slowpath_v3)
$__internal_0_$__cuda_sm20_dblrcp_rn_slowpath_v3:
[----:B------:R-:W-:Y:S01]  /*9760*/  DSETP.GTU.AND P0, PT, |R14|, +INF , PT ;  /* 0x7ff000000e00742a */ /* 0x000fe20003f0c200 */
[----:B------:R-:W-:-:S13]  /*9770*/  BSSY.RECONVERGENT B4, `(.L_x_146) ;  /* 0x0000023000047945 */ /* 0x000fda0003800200 */
[----:B------:R-:W-:Y:S05]  /*9780*/  @P0 BRA `(.L_x_147) ;  /* 0x00000000007c0947 */ /* 0x000fea0003800000 */
[----:B------:R-:W-:-:S05]  /*9790*/  LOP3.LUT R19, R15, 0x7fffffff, RZ, 0xc0, !PT ;  /* 0x7fffffff0f137812 */ /* 0x000fca00078ec0ff */
[----:B------:R-:W-:-:S05]  /*97a0*/  VIADD R7, R19, 0xffffffff ;  /* 0xffffffff13077836 */ /* 0x000fca0000000000 */
[----:B------:R-:W-:-:S13]  /*97b0*/  ISETP.GE.U32.AND P0, PT, R7, 0x7fefffff, PT ;  /* 0x7fefffff0700780c */ /* 0x000fda0003f06070 */
[----:B------:R-:W-:Y:S02]  /*97c0*/  @P0 LOP3.LUT R17, R15, 0x7ff00000, RZ, 0x3c, !PT ;  /* 0x7ff000000f110812 */ /* 0x000fe400078e3cff */
[----:B------:R-:W-:Y:S01]  /*97d0*/  @P0 MOV R16, RZ ;  /* 0x000000ff00100202 */ /* 0x000fe20000000f00 */
[----:B------:R-:W-:Y:S06]  /*97e0*/  @P0 BRA `(.L_x_148) ;  /* 0x00000000006c0947 */ /* 0x000fec0003800000 */
[----:B------:R-:W-:-:S13]  /*97f0*/  ISETP.GE.U32.AND P0, PT, R19, 0x1000001, PT ;  /* 0x010000011300780c */ /* 0x000fda0003f06070 */
[----:B------:R-:W-:Y:S05]  /*9800*/  @!P0 BRA `(.L_x_149) ;  /* 0x0000000000348947 */ /* 0x000fea0003800000 */
[----:B------:R-:W-:Y:S02]  /*9810*/  VIADD R17, R15, 0xc0200000 ;  /* 0xc02000000f117836 */ /* 0x000fe40000000000 */
[----:B------:R-:W-:Y:S02]  /*9820*/  IMAD.MOV.U32 R16, RZ, RZ, R14 ;  /* 0x000000ffff107224 */ /* 0x000fe400078e000e */
[----:B------:R-:W0:Y:S04]  /*9830*/  MUFU.RCP64H R19, R17 ;  /* 0x0000001100137308 */ /* 0x000e280000001800 */
[----:B0-----:R-:W-:-:S08]  /*9840*/  DFMA R20, -R16, R18, 1 ;  /* 0x3ff000001014742b */ /* 0x001fd00000000112 */
[----:B------:R-:W-:-:S08]  /*9850*/  DFMA R20, R20, R20, R20 ;  /* 0x000000141414722b */ /* 0x000fd00000000014 */
[----:B------:R-:W-:-:S08]  /*9860*/  DFMA R20, R18, R20, R18 ;  /* 0x000000141214722b */ /* 0x000fd00000000012 */
[----:B------:R-:W-:-:S08]  /*9870*/  DFMA R18, -R16, R20, 1 ;  /* 0x3ff000001012742b */ /* 0x000fd00000000114 */
[----:B------:R-:W-:-:S08]  /*9880*/  DFMA R18, R20, R18, R20 ;  /* 0x000000121412722b */ /* 0x000fd00000000014 */
[----:B------:R-:W-:-:S08]  /*9890*/  DMUL R18, R18, 2.2250738585072013831e-308 ;  /* 0x0010000012127828 */ /* 0x000fd00000000000 */
[----:B------:R-:W-:-:S08]  /*98a0*/  DFMA R14, -R14, R18, 1 ;  /* 0x3ff000000e0e742b */ /* 0x000fd00000000112 */
[----:B------:R-:W-:-:S08]  /*98b0*/  DFMA R14, R14, R14, R14 ;  /* 0x0000000e0e0e722b */ /* 0x000fd0000000000e */
[----:B------:R-:W-:Y:S01]  /*98c0*/  DFMA R16, R18, R14, R18 ;  /* 0x0000000e1210722b */ /* 0x000fe20000000012 */
[----:B------:R-:W-:Y:S10]  /*98d0*/  BRA `(.L_x_148) ;  /* 0x0000000000307947 */ /* 0x000ff40003800000 */
.L_x_149:
[----:B------:R-:W-:Y:S01]  /*98e0*/  DMUL R14, R14, 8.11296384146066816958e+31 ;  /* 0x469000000e0e7828 */ /* 0x000fe20000000000 */
[----:B------:R-:W-:-:S05]  /*98f0*/  IMAD.MOV.U32 R16, RZ, RZ, R18 ;  /* 0x000000ffff107224 */ /* 0x000fca00078e0012 */
[----:B------:R-:W0:Y:S02]  /*9900*/  MUFU.RCP64H R17, R15 ;  /* 0x0000000f00117308 */ /* 0x000e240000001800 */
[----:B0-----:R-:W-:-:S08]  /*9910*/  DFMA R18, -R14, R16, 1 ;  /* 0x3ff000000e12742b */ /* 0x001fd00000000110 */
[----:B------:R-:W-:-:S08]  /*9920*/  DFMA R18, R18, R18, R18 ;  /* 0x000000121212722b */ /* 0x000fd00000000012 */
[----:B------:R-:W-:-:S08]  /*9930*/  DFMA R18, R16, R18, R16 ;  /* 0x000000121012722b */ /* 0x000fd00000000010 */
[----:B------:R-:W-:-:S08]  /*9940*/  DFMA R16, -R14, R18, 1 ;  /* 0x3ff000000e10742b */ /* 0x000fd00000000112 */
[----:B------:R-:W-:-:S08]  /*9950*/  DFMA R16, R18, R16, R18 ;  /* 0x000000101210722b */ /* 0x000fd00000000012 */
[----:B------:R-:W-:Y:S01]  /*9960*/  DMUL R16, R16, 8.11296384146066816958e+31 ;  /* 0x4690000010107828 */ /* 0x000fe20000000000 */
[----:B------:R-:W-:Y:S10]  /*9970*/  BRA `(.L_x_148) ;  /* 0x0000000000087947 */ /* 0x000ff40003800000 */
.L_x_147:
[----:B------:R-:W-:Y:S02]  /*9980*/  LOP3.LUT R17, R15, 0x80000, RZ, 0xfc, !PT ;  /* 0x000800000f117812 */ /* 0x000fe400078efcff */
[----:B------:R-:W-:-:S07]  /*9990*/  MOV R16, R14 ;  /* 0x0000000e00107202 */ /* 0x000fce0000000f00 */
.L_x_148:
[----:B------:R-:W-:Y:S05]  /*99a0*/  BSYNC.RECONVERGENT B4 ;  /* 0x0000000000047941 */ /* 0x000fea0003800200 */
.L_x_146:
[----:B------:R-:W-:Y:S01]  /*99b0*/  IMAD.MOV.U32 R14, RZ, RZ, R2 ;  /* 0x000000ffff0e7224 */ /* 0x000fe200078e0002 */
[----:B------:R-:W-:Y:S01]  /*99c0*/  MOV R15, 0x0 ;  /* 0x00000000000f7802 */ /* 0x000fe20000000f00 */
[----:B------:R-:W-:Y:S02]  /*99d0*/  IMAD.MOV.U32 R18, RZ, RZ, R16 ;  /* 0x000000ffff127224 */ /* 0x000fe400078e0010 */
[----:B------:R-:W-:Y:S01]  /*99e0*/  IMAD.MOV.U32 R19, RZ, RZ, R17 ;  /* 0x000000ffff137224 */ /* 0x000fe200078e0011 */
[----:B------:R-:W-:Y:S06]  /*99f0*/  RET.REL.NODEC R14 `(_Z13eigstm_kernelPKdPdii) ;  /* 0xffffff640e807950 */ /* 0x000fec0003c3ffff */
        .weak           $__internal_1_$__cuda_sm20_div_rn_f64_full
        .type           $__internal_1_$__cuda_sm20_div_rn_f64_full,@function
        .size           $__internal_1_$__cuda_sm20_div_rn_f64_full,($__internal_2_$__cuda_sm20_dsqrt_rn_f64_mediumpath_v1 - $__internal_1_$__cuda_sm20_div_rn_f64_full)
$__internal_1_$__cuda_sm20_div_rn_f64_full:
[C---:B------:R-:W-:Y:S01]  /*9a00*/  FSETP.GEU.AND P1, PT, |R19|.reuse, 1.469367938527859385e-39, PT ;  /* 0x001000001300780b */ /* 0x040fe20003f2e200 */
[----:B------:R-:W-:Y:S01]  /*9a10*/  IMAD.MOV.U32 R34, RZ, RZ, 0x1 ;  /* 0x00000001ff227424 */ /* 0x000fe200078e00ff */
[----:B------:R-:W-:Y:S01]  /*9a20*/  LOP3.LUT R16, R19, 0x800fffff, RZ, 0xc0, !PT ;  /* 0x800fffff13107812 */ /* 0x000fe200078ec0ff */
[----:B------:R-:W-:Y:S01]  /*9a30*/  IMAD.MOV.U32 R31, RZ, RZ, 0x1ca00000 ;  /* 0x1ca00000ff1f7424 */ /* 0x000fe200078e00ff */
[C---:B------:R-:W-:Y:S01]  /*9a40*/  FSETP.GEU.AND P3, PT, |R21|.reuse, 1.469367938527859385e-39, PT ;  /* 0x001000001500780b */ /* 0x040fe20003f6e200 */
[----:B------:R-:W-:Y:S01]  /*9a50*/  BSSY.RECONVERGENT B0, `(.L_x_150) ;  /* 0x0000057000007945 */ /* 0x000fe20003800200 */
[----:B------:R-:W-:Y:S01]  /*9a60*/  LOP3.LUT R17, R16, 0x3ff00000, RZ, 0xfc, !PT ;  /* 0x3ff0000010117812 */ /* 0x000fe200078efcff */
[----:B------:R-:W-:Y:S01]  /*9a70*/  IMAD.MOV.U32 R16, RZ, RZ, R18 ;  /* 0x000000ffff107224 */ /* 0x000fe200078e0012 */
[----:B------:R-:W-:Y:S02]  /*9a80*/  LOP3.LUT R30, R21, 0x7ff00000, RZ, 0xc0, !PT ;  /* 0x7ff00000151e7812 */ /* 0x000fe400078ec0ff */
[----:B------:R-:W-:-:S03]  /*9a90*/  LOP3.LUT R33, R19, 0x7ff00000, RZ, 0xc0, !PT ;  /* 0x7ff0000013217812 */ /* 0x000fc600078ec0ff */
[----:B------:R-:W-:Y:S01]  /*9aa0*/  @!P1 DMUL R16, R18, 8.98846567431157953865e+307 ;  /* 0x7fe0000012109828 */ /* 0x000fe20000000000 */
[C---:B------:R-:W-:Y:S01]  /*9ab0*/  ISETP.GE.U32.AND P2, PT, R30.reuse, R33, PT ;  /* 0x000000211e00720c */ /* 0x040fe20003f46070 */
[----:B------:R-:W-:Y:S02]  /*9ac0*/  IMAD.MOV.U32 R32, RZ, RZ, R30 ;  /* 0x000000ffff207224 */ /* 0x000fe400078e001e */
[----:B------:R-:W-:Y:S02]  /*9ad0*/  @!P3 LOP3.LUT R23, R19, 0x7ff00000, RZ, 0xc0, !PT ;  /* 0x7ff000001317b812 */ /* 0x000fe400078ec0ff */
[----:B------:R-:W0:Y:S02]  /*9ae0*/  MUFU.RCP64H R35, R17 ;  /* 0x0000001100237308 */ /* 0x000e240000001800 */
[----:B------:R-:W-:Y:S02]  /*9af0*/  @!P3 ISETP.GE.U32.AND P4, PT, R30, R23, PT ;  /* 0x000000171e00b20c */ /* 0x000fe40003f86070 */
[----:B------:R-:W-:-:S02]  /*9b00*/  SEL R23, R31, 0x63400000, !P2 ;  /* 0x634000001f177807 */ /* 0x000fc40005000000 */
[----:B------:R-:W-:Y:S02]  /*9b10*/  @!P1 LOP3.LUT R33, R17, 0x7ff00000, RZ, 0xc0, !PT ;  /* 0x7ff0000011219812 */ /* 0x000fe400078ec0ff */
[----:B------:R-:W-:Y:S01]  /*9b20*/  LOP3.LUT R23, R23, 0x800fffff, R21, 0xf8, !PT ;  /* 0x800fffff17177812 */ /* 0x000fe200078ef815 */
[----:B0-----:R-:W-:-:S08]  /*9b30*/  DFMA R24, R34, -R16, 1 ;  /* 0x3ff000002218742b */ /* 0x001fd00000000810 */
[----:B------:R-:W-:-:S08]  /*9b40*/  DFMA R24, R24, R24, R24 ;  /* 0x000000181818722b */ /* 0x000fd00000000018 */
[----:B------:R-:W-:Y:S01]  /*9b50*/  DFMA R34, R34, R24, R34 ;  /* 0x000000182222722b */ /* 0x000fe20000000022 */
[----:B------:R-:W-:Y:S01]  /*9b60*/  @!P3 SEL R25, R31, 0x63400000, !P4 ;  /* 0x634000001f19b807 */ /* 0x000fe20006000000 */
[----:B------:R-:W-:-:S03]  /*9b70*/  @!P3 IMAD.MOV.U32 R24, RZ, RZ, RZ ;  /* 0x000000ffff18b224 */ /* 0x000fc600078e00ff */
[----:B------:R-:W-:-:S03]  /*9b80*/  @!P3 LOP3.LUT R22, R25, 0x80000000, R21, 0xf8, !PT ;  /* 0x800000001916b812 */ /* 0x000fc600078ef815 */
[----:B------:R-:W-:Y:S01]  /*9b90*/  DFMA R36, R34, -R16, 1 ;  /* 0x3ff000002224742b */ /* 0x000fe20000000810 */
[----:B------:R-:W-:Y:S02]  /*9ba0*/  @!P3 LOP3.LUT R25, R22, 0x100000, RZ, 0xfc, !PT ;  /* 0x001000001619b812 */ /* 0x000fe400078efcff */
[----:B------:R-:W-:-:S05]  /*9bb0*/  MOV R22, R20 ;  /* 0x0000001400167202 */ /* 0x000fca0000000f00 */
[----:B------:R-:W-:Y:S02]  /*9bc0*/  DFMA R36, R34, R36, R34 ;  /* 0x000000242224722b */ /* 0x000fe40000000022 */
[----:B------:R-:W-:-:S08]  /*9bd0*/  @!P3 DFMA R22, R22, 2, -R24 ;  /* 0x400000001616b82b */ /* 0x000fd00000000818 */
[----:B------:R-:W-:Y:S02]  /*9be0*/  DMUL R34, R36, R22 ;  /* 0x0000001624227228 */ /* 0x000fe40000000000 */
[----:B------:R-:W-:-:S06]  /*9bf0*/  @!P3 LOP3.LUT R32, R23, 0x7ff00000, RZ, 0xc0, !PT ;  /* 0x7ff000001720b812 */ /* 0x000fcc00078ec0ff */
[----:B------:R-:W-:-:S08]  /*9c00*/  DFMA R24, R34, -R16, R22 ;  /* 0x800000102218722b */ /* 0x000fd00000000016 */
[----:B------:R-:W-:Y:S01]  /*9c10*/  DFMA R24, R36, R24, R34 ;  /* 0x000000182418722b */ /* 0x000fe20000000022 */
[----:B------:R-:W-:-:S05]  /*9c20*/  VIADD R34, R32, 0xffffffff ;  /* 0xffffffff20227836 */ /* 0x000fca0000000000 */
[----:B------:R-:W-:Y:S02]  /*9c30*/  ISETP.GT.U32.AND P1, PT, R34, 0x7feffffe, PT ;  /* 0x7feffffe2200780c */ /* 0x000fe40003f24070 */
[----:B------:R-:W-:-:S04]  /*9c40*/  IADD3 R34, PT, PT, R33, -0x1, RZ ;  /* 0xffffffff21227810 */ /* 0x000fc80007ffe0ff */
[----:B------:R-:W-:-:S13]  /*9c50*/  ISETP.GT.U32.OR P1, PT, R34, 0x7feffffe, P1 ;  /* 0x7feffffe2200780c */ /* 0x000fda0000f24470 */
[----:B------:R-:W-:Y:S05]  /*9c60*/  @P1 BRA `(.L_x_151) ;  /* 0x0000000000741947 */ /* 0x000fea0003800000 */
[----:B------:R-:W-:Y:S01]  /*9c70*/  LOP3.LUT R21, R19, 0x7ff00000, RZ, 0xc0, !PT ;  /* 0x7ff0000013157812 */ /* 0x000fe200078ec0ff */
[----:B------:R-:W-:-:S03]  /*9c80*/  IMAD.MOV.U32 R32, RZ, RZ, RZ ;  /* 0x000000ffff207224 */ /* 0x000fc600078e00ff */
[CC--:B------:R-:W-:Y:S02]  /*9c90*/  VIADDMNMX R20, R30.reuse, -R21.reuse, 0xb9600000, !PT ;  /* 0xb96000001e147446 */ /* 0x0c0fe40007800915 */
[----:B------:R-:W-:Y:S02]  /*9ca0*/  ISETP.GE.U32.AND P1, PT, R30, R21, PT ;  /* 0x000000151e00720c */ /* 0x000fe40003f26070 */
[----:B------:R-:W-:Y:S02]  /*9cb0*/  VIMNMX R20, PT, PT, R20, 0x46a00000, PT ;  /* 0x46a0000014147848 */ /* 0x000fe40003fe0100 */
[----:B------:R-:W-:-:S05]  /*9cc0*/  SEL R31, R31, 0x63400000, !P1 ;  /* 0x634000001f1f7807 */ /* 0x000fca0004800000 */
[----:B------:R-:W-:-:S04]  /*9cd0*/  IMAD.IADD R20, R20, 0x1, -R31 ;  /* 0x0000000114147824 */ /* 0x000fc800078e0a1f */
[----:B------:R-:W-:-:S06]  /*9ce0*/  VIADD R33, R20, 0x7fe00000 ;  /* 0x7fe0000014217836 */ /* 0x000fcc0000000000 */
[----:B------:R-:W-:-:S10]  /*9cf0*/  DMUL R30, R24, R32 ;  /* 0x00000020181e7228 */ /* 0x000fd40000000000 */
[----:B------:R-:W-:-:S13]  /*9d00*/  FSETP.GTU.AND P1, PT, |R31|, 1.469367938527859385e-39, PT ;  /* 0x001000001f00780b */ /* 0x000fda0003f2c200 */
[----:B------:R-:W-:Y:S05]  /*9d10*/  @P1 BRA `(.L_x_152) ;  /* 0x0000000000a81947 */ /* 0x000fea0003800000 */
[----:B------:R-:W-:-:S06]  /*9d20*/  DFMA R16, R24, -R16, R22 ;  /* 0x800000101810722b */ /* 0x000fcc0000000016 */
[----:B------:R-:W-:-:S04]  /*9d30*/  MOV R16, RZ ;  /* 0x000000ff00107202 */ /* 0x000fc80000000f00 */
[C---:B------:R-:W-:Y:S02]  /*9d40*/  FSETP.NEU.AND P1, PT, R17.reuse, RZ, PT ;  /* 0x000000ff1100720b */ /* 0x040fe40003f2d000 */
[----:B------:R-:W-:-:S04]  /*9d50*/  LOP3.LUT R18, R17, 0x80000000, R19, 0x48, !PT ;  /* 0x8000000011127812 */ /* 0x000fc800078e4813 */
[----:B------:R-:W-:-:S07]  /*9d60*/  LOP3.LUT R17, R18, R33, RZ, 0xfc, !PT ;  /* 0x0000002112117212 */ /* 0x000fce00078efcff */
[----:B------:R-:W-:Y:S05]  /*9d70*/  @!P1 BRA `(.L_x_152) ;  /* 0x0000000000909947 */ /* 0x000fea0003800000 */
[----:B------:R-:W-:Y:S01]  /*9d80*/  IMAD.MOV R23, RZ, RZ, -R20 ;  /* 0x000000ffff177224 */ /* 0x000fe200078e0a14 */
[----:B------:R-:W-:Y:S01]  /*9d90*/  DMUL.RP R16, R24, R16 ;  /* 0x0000001018107228 */ /* 0x000fe20000008000 */
[----:B------:R-:W-:Y:S01]  /*9da0*/  IMAD.MOV.U32 R22, RZ, RZ, RZ ;  /* 0x000000ffff167224 */ /* 0x000fe200078e00ff */
[----:B------:R-:W-:-:S05]  /*9db0*/  IADD3 R20, PT, PT, -R20, -0x43300000, RZ ;  /* 0xbcd0000014147810 */ /* 0x000fca0007ffe1ff */
[----:B------:R-:W-:-:S03]  /*9dc0*/  DFMA R22, R30, -R22, R24 ;  /* 0x800000161e16722b */ /* 0x000fc60000000018 */
[----:B------:R-:W-:-:S07]  /*9dd0*/  LOP3.LUT R18, R17, R18, RZ, 0x3c, !PT ;  /* 0x0000001211127212 */ /* 0x000fce00078e3cff */
[----:B------:R-:W-:-:S04]  /*9de0*/  FSETP.NEU.AND P1, PT, |R23|, R20, PT ;  /* 0x000000141700720b */ /* 0x000fc80003f2d200 */
[----:B------:R-:W-:Y:S02]  /*9df0*/  FSEL R16, R16, R30, !P1 ;  /* 0x0000001e10107208 */ /* 0x000fe40004800000 */
[----:B------:R-:W-:-:S03]  /*9e00*/  FSEL R17, R18, R31, !P1 ;  /* 0x0000001f12117208 */ /* 0x000fc60004800000 */
[----:B------:R-:W-:Y:S01]  /*9e10*/  IMAD.MOV.U32 R30, RZ, RZ, R16 ;  /* 0x000000ffff1e7224 */ /* 0x000fe200078e0010 */
[----:B------:R-:W-:Y:S01]  /*9e20*/  MOV R31, R17 ;  /* 0x00000011001f7202 */ /* 0x000fe20000000f00 */
[----:B------:R-:W-:Y:S06]  /*9e30*/  BRA `(.L_x_152) ;  /* 0x0000000000607947 */ /* 0x000fec0003800000 */
.L_x_151:
[----:B------:R-:W-:-:S14]  /*9e40*/  DSETP.NAN.AND P1, PT, R20, R20, PT ;  /* 0x000000141400722a */ /* 0x000fdc0003f28000 */
[----:B------:R-:W-:Y:S05]  /*9e50*/  @P1 BRA `(.L_x_153) ;  /* 0x00000000004c1947 */ /* 0x000fea0003800000 */
[----:B------:R-:W-:-:S14]  /*9e60*/  DSETP.NAN.AND P1, PT, R18, R18, PT ;  /* 0x000000121200722a */ /* 0x000fdc0003f28000 */
[----:B------:R-:W-:Y:S05]  /*9e70*/  @P1 BRA `(.L_x_154) ;  /* 0x0000000000341947 */ /* 0x000fea0003800000 */
[----:B------:R-:W-:Y:S01]  /*9e80*/  ISETP.NE.AND P1, PT, R32, R33, PT ;  /* 0x000000212000720c */ /* 0x000fe20003f25270 */
[----:B------:R-:W-:Y:S02]  /*9e90*/  IMAD.MOV.U32 R30, RZ, RZ, 0x0 ;  /* 0x00000000ff1e7424 */ /* 0x000fe400078e00ff */
[----:B------:R-:W-:-:S10]  /*9ea0*/  IMAD.MOV.U32 R31, RZ, RZ, -0x80000 ;  /* 0xfff80000ff1f7424 */ /* 0x000fd400078e00ff */
[----:B------:R-:W-:Y:S05]  /*9eb0*/  @!P1 BRA `(.L_x_152) ;  /* 0x0000000000409947 */ /* 0x000fea0003800000 */
[----:B------:R-:W-:Y:S02]  /*9ec0*/  ISETP.NE.AND P1, PT, R32, 0x7ff00000, PT ;  /* 0x7ff000002000780c */ /* 0x000fe40003f25270 */
[----:B------:R-:W-:Y:S02]  /*9ed0*/  LOP3.LUT R19, R21, 0x80000000, R19, 0x48, !PT ;  /* 0x8000000015137812 */ /* 0x000fe400078e4813 */
[----:B------:R-:W-:-:S13]  /*9ee0*/  ISETP.EQ.OR P1, PT, R33, RZ, !P1 ;  /* 0x000000ff2100720c */ /* 0x000fda0004f22670 */
[----:B------:R-:W-:Y:S01]  /*9ef0*/  @P1 LOP3.LUT R16, R19, 0x7ff00000, RZ, 0xfc, !PT ;  /* 0x7ff0000013101812 */ /* 0x000fe200078efcff */
[----:B------:R-:W-:Y:S01]  /*9f00*/  @!P1 IMAD.MOV.U32 R30, RZ, RZ, RZ ;  /* 0x000000ffff1e9224 */ /* 0x000fe200078e00ff */
[----:B------:R-:W-:Y:S01]  /*9f10*/  @!P1 MOV R31, R19 ;  /* 0x00000013001f9202 */ /* 0x000fe20000000f00 */
[----:B------:R-:W-:Y:S02]  /*9f20*/  @P1 IMAD.MOV.U32 R30, RZ, RZ, RZ ;  /* 0x000000ffff1e1224 */ /* 0x000fe400078e00ff */
[----:B------:R-:W-:Y:S01]  /*9f30*/  @P1 IMAD.MOV.U32 R31, RZ, RZ, R16 ;  /* 0x000000ffff1f1224 */ /* 0x000fe200078e0010 */
[----:B------:R-:W-:Y:S06]  /*9f40*/  BRA `(.L_x_152) ;  /* 0x00000000001c7947 */ /* 0x000fec0003800000 */
.L_x_154:
[----:B------:R-:W-:Y:S01]  /*9f50*/  LOP3.LUT R17, R19, 0x80000, RZ, 0xfc, !PT ;  /* 0x0008000013117812 */ /* 0x000fe200078efcff */
[----:B------:R-:W-:-:S03]  /*9f60*/  IMAD.MOV.U32 R30, RZ, RZ, R18 ;  /* 0x000000ffff1e7224 */ /* 0x000fc600078e0012 */
[----:B------:R-:W-:Y:S01]  /*9f70*/  MOV R31, R17 ;  /* 0x00000011001f7202 */ /* 0x000fe20000000f00 */
[----:B------:R-:W-:Y:S06]  /*9f80*/  BRA `(.L_x_152) ;  /* 0x00000000000c7947 */ /* 0x000fec0003800000 */
.L_x_153:
[----:B------:R-:W-:Y:S01]  /*9f90*/  LOP3.LUT R17, R21, 0x80000, RZ, 0xfc, !PT ;  /* 0x0008000015117812 */ /* 0x000fe200078efcff */
[----:B------:R-:W-:-:S04]  /*9fa0*/  IMAD.MOV.U32 R30, RZ, RZ, R20 ;  /* 0x000000ffff1e7224 */ /* 0x000fc800078e0014 */
[----:B------:R-:W-:-:S07]  /*9fb0*/  IMAD.MOV.U32 R31, RZ, RZ, R17 ;  /* 0x000000ffff1f7224 */ /* 0x000fce00078e0011 */
.L_x_152:
[----:B------:R-:W-:Y:S05]  /*9fc0*/  BSYNC.RECONVERGENT B0 ;  /* 0x0000000000007941 */ /* 0x000fea0003800200 */
.L_x_150:
[----:B------:R-:W-:Y:S01]  /*9fd0*/  IMAD.MOV.U32 R18, RZ, RZ, R2 ;  /* 0x000000ffff127224 */ /* 0x000fe200078e0002 */
[----:B------:R-:W-:Y:S01]  /*9fe0*/  MOV R17, R31 ;  /* 0x0000001f00117202 */ /* 0x000fe20000000f00 */
[----:B------:R-:W-:Y:S02]  /*9ff0*/  IMAD.MOV.U32 R19, RZ, RZ, 0x0 ;  /* 0x00000000ff137424 */ /* 0x000fe400078e00ff */
[----:B------:R-:W-:Y:S02]  /*a000*/  IMAD.MOV.U32 R16, RZ, RZ, R30 ;  /* 0x000000ffff107224 */ /* 0x000fe400078e001e */
[----:B------:R-:W-:Y:S05]  /*a010*/  RET.REL.NODEC R18 `(_Z13eigstm_kernelPKdPdii) ;  /* 0xffffff5c12f87950 */ /* 0x000fea0003c3ffff */
        .weak           $__internal_2_$__cuda_sm20_dsqrt_rn_f64_mediumpath_v1
        .type           $__internal_2_$__cuda_sm20_dsqrt_rn_f64_mediumpath_v1,@function
        .size           $__internal_2_$__cuda_sm20_dsqrt_rn_f64_mediumpath_v1,(.L_x_162 - $__internal_2_$__cuda_sm20_dsqrt_rn_f64_mediumpath_v1)
$__internal_2_$__cuda_sm20_dsqrt_rn_f64_mediumpath_v1:
[----:B------:R-:W-:Y:S01]  /*a020*/  ISETP.GE.U32.AND P1, PT, R20, -0x3400000, PT ;  /* 0xfcc000001400780c */ /* 0x000fe20003f26070 */
[----:B------:R-:W-:Y:S01]  /*a030*/  BSSY.RECONVERGENT B5, `(.L_x_155) ;  /* 0x0000027000057945 */ /* 0x000fe20003800200 */
[----:B------:R-:W-:Y:S01]  /*a040*/  IMAD.MOV.U32 R20, RZ, RZ, R22 ;  /* 0x000000ffff147224 */ /* 0x000fe200078e0016 */
[----:B------:R-:W-:Y:S01]  /*a050*/  MOV R22, R18 ;  /* 0x0000001200167202 */ /* 0x000fe20000000f00 */
[----:B------:R-:W-:Y:S02]  /*a060*/  IMAD.MOV.U32 R23, RZ, RZ, R15 ;  /* 0x000000ffff177224 */ /* 0x000fe400078e000f */
[----:B------:R-:W-:-:S07]  /*a070*/  IMAD.MOV.U32 R18, RZ, RZ, R2 ;  /* 0x000000ffff127224 */ /* 0x000fce00078e0002 */
[----:B------:R-:W-:Y:S05]  /*a080*/  @!P1 BRA `(.L_x_156) ;  /* 0x0000000000209947 */ /* 0x000fea0003800000 */
[----:B------:R-:W-:-:S10]  /*a090*/  DFMA.RM R18, R22, R18, R16 ;  /* 0x000000121612722b */ /* 0x000fd40000004010 */
[----:B------:R-:W-:-:S05]  /*a0a0*/  IADD3 R16, P1, PT, R18, 0x1, RZ ;  /* 0x0000000112107810 */ /* 0x000fca0007f3e0ff */
[----:B------:R-:W-:-:S06]  /*a0b0*/  IMAD.X R17, RZ, RZ, R19, P1 ;  /* 0x000000ffff117224 */ /* 0x000fcc00008e0613 */
[----:B------:R-:W-:-:S08]  /*a0c0*/  DFMA.RP R20, -R18, R16, R20 ;  /* 0x000000101214722b */ /* 0x000fd00000008114 */
[----:B------:R-:W-:-:S06]  /*a0d0*/  DSETP.GT.AND P1, PT, R20, RZ, PT ;  /* 0x000000ff1400722a */ /* 0x000fcc0003f24000 */
[----:B------:R-:W-:Y:S02]  /*a0e0*/  FSEL R16, R16, R18, P1 ;  /* 0x0000001210107208 */ /* 0x000fe40000800000 */
[----:B------:R-:W-:Y:S01]  /*a0f0*/  FSEL R17, R17, R19, P1 ;  /* 0x0000001311117208 */ /* 0x000fe20000800000 */
[----:B------:R-:W-:Y:S06]  /*a100*/  BRA `(.L_x_157) ;  /* 0x0000000000647947 */ /* 0x000fec0003800000 */
.L_x_156:
[----:B------:R-:W-:-:S14]  /*a110*/  DSETP.NE.AND P1, PT, R20, RZ, PT ;  /* 0x000000ff1400722a */ /* 0x000fdc0003f25000 */
[----:B------:R-:W-:Y:S05]  /*a120*/  @!P1 BRA `(.L_x_158) ;  /* 0x0000000000589947 */ /* 0x000fea0003800000 */
[----:B------:R-:W-:-:S13]  /*a130*/  ISETP.GE.AND P1, PT, R21, RZ, PT ;  /* 0x000000ff1500720c */ /* 0x000fda0003f26270 */
[----:B------:R-:W-:Y:S01]  /*a140*/  @!P1 MOV R16, 0x0 ;  /* 0x0000000000109802 */ /* 0x000fe20000000f00 */
[----:B------:R-:W-:Y:S01]  /*a150*/  @!P1 IMAD.MOV.U32 R17, RZ, RZ, -0x80000 ;  /* 0xfff80000ff119424 */ /* 0x000fe200078e00ff */
[----:B------:R-:W-:Y:S06]  /*a160*/  @!P1 BRA `(.L_x_157) ;  /* 0x00000000004c9947 */ /* 0x000fec0003800000 */
[----:B------:R-:W-:-:S13]  /*a170*/  ISETP.GT.AND P1, PT, R21, 0x7fefffff, PT ;  /* 0x7fefffff1500780c */ /* 0x000fda0003f24270 */
[----:B------:R-:W-:Y:S05]  /*a180*/  @P1 BRA `(.L_x_158) ;  /* 0x0000000000401947 */ /* 0x000fea0003800000 */
[----:B------:R-:W-:Y:S01]  /*a190*/  DMUL R22, R20, 8.11296384146066816958e+31 ;  /* 0x4690000014167828 */ /* 0x000fe20000000000 */
[----:B------:R-:W-:Y:S01]  /*a1a0*/  IMAD.MOV.U32 R16, RZ, RZ, 0x0 ;  /* 0x00000000ff107424 */ /* 0x000fe200078e00ff */
[----:B------:R-:W-:Y:S01]  /*a1b0*/  MOV R17, 0x3fd80000 ;  /* 0x3fd8000000117802 */ /* 0x000fe20000000f00 */
[----:B------:R-:W-:-:S03]  /*a1c0*/  IMAD.MOV.U32 R20, RZ, RZ, RZ ;  /* 0x000000ffff147224 */ /* 0x000fc600078e00ff */
[----:B------:R-:W0:Y:S03]  /*a1d0*/  MUFU.RSQ64H R21, R23 ;  /* 0x0000001700157308 */ /* 0x000e260000001c00 */
[----:B0-----:R-:W-:-:S08]  /*a1e0*/  DMUL R18, R20, R20 ;  /* 0x0000001414127228 */ /* 0x001fd00000000000 */
[----:B------:R-:W-:-:S08]  /*a1f0*/  DFMA R18, R22, -R18, 1 ;  /* 0x3ff000001612742b */ /* 0x000fd00000000812 */
[----:B------:R-:W-:Y:S02]  /*a200*/  DFMA R16, R18, R16, 0.5 ;  /* 0x3fe000001210742b */ /* 0x000fe40000000010 */
[----:B------:R-:W-:-:S08]  /*a210*/  DMUL R18, R20, R18 ;  /* 0x0000001214127228 */ /* 0x000fd00000000000 */
[----:B------:R-:W-:-:S08]  /*a220*/  DFMA R18, R16, R18, R20 ;  /* 0x000000121012722b */ /* 0x000fd00000000014 */
[----:B------:R-:W-:Y:S02]  /*a230*/  DMUL R16, R22, R18 ;  /* 0x0000001216107228 */ /* 0x000fe40000000000 */
[----:B------:R-:W-:-:S06]  /*a240*/  VIADD R19, R19, 0xfff00000 ;  /* 0xfff0000013137836 */ /* 0x000fcc0000000000 */
[----:B------:R-:W-:-:S08]  /*a250*/  DFMA R20, R16, -R16, R22 ;  /* 0x800000101014722b */ /* 0x000fd00000000016 */
[----:B------:R-:W-:-:S10]  /*a260*/  DFMA R16, R18, R20, R16 ;  /* 0x000000141210722b */ /* 0x000fd40000000010 */
[----:B------:R-:W-:Y:S01]  /*a270*/  VIADD R17, R17, 0xfcb00000 ;  /* 0xfcb0000011117836 */ /* 0x000fe20000000000 */
[----:B------:R-:W-:Y:S06]  /*a280*/  BRA `(.L_x_157) ;  /* 0x0000000000047947 */ /* 0x000fec0003800000 */
.L_x_158:
[----:B------:R-:W-:-:S11]  /*a290*/  DADD R16, R20, R20 ;  /* 0x0000000014107229 */ /* 0x000fd60000000014 */
.L_x_157:
[----:B------:R-:W-:Y:S05]  /*a2a0*/  BSYNC.RECONVERGENT B5 ;  /* 0x0000000000057941 */ /* 0x000fea0003800200 */
.L_x_155:
[----:B------:R-:W-:Y:S01]  /*a2b0*/  IMAD.MOV.U32 R2, RZ, RZ, R16 ;  /* 0x000000ffff027224 */ /* 0x000fe200078e0010 */
[----:B------:R-:W-:Y:S01]  /*a2c0*/  MOV R15, R17 ;  /* 0x00000011000f7202 */ /* 0x000fe20000000f00 */
[----:B------:R-:W-:Y:S02]  /*a2d0*/  IMAD.MOV.U32 R16, RZ, RZ, R14 ;  /* 0x000000ffff107224 */ /* 0x000fe400078e000e */
[----:B------:R-:W-:-:S04]  /*a2e0*/  IMAD.MOV.U32 R17, RZ, RZ, 0x0 ;  /* 0x00000000ff117424 */ /* 0x000fc800078e00ff */
[----:B------:R-:W-:Y:S05]  /*a2f0*/  RET.REL.NODEC R16 `(_Z13eigstm_kernelPKdPdii) ;  /* 0xffffff5c10407950 */ /* 0x000fea0003c3ffff */
.L_x_159:
[----:B------:R-:W-:-:S00]  /*a300*/  BRA `(.L_x_159) ;  /* 0xfffffffc00fc7947 */ /* 0x000fc0000383ffff */
[----:B------:R-:W-:-:S00]  /*a310*/  NOP ;  /* 0x0000000000007918 */ /* 0x000fc00000000000 */
        /* <DEDUP_REMOVED lines=14> */
.L_x_162:


//--------------------- .nv.shared._Z13eigstm_kernelPKdPdii --------------------------
	.section	.nv.shared._Z13eigstm_kernelPKdPdii,"aw",@nobits
	.sectionflags	@""
	.align	16
	.zero		1024


//--------------------- .nv.shared.reserved.0     --------------------------
	.section	.nv.shared.reserved.0,"aw",@nobits
	.weak		__nv_reservedSMEM_offset_0_alias
	.size		__nv_reservedSMEM_offset_0_alias, 0, 64
	.other		__nv_reservedSMEM_offset_0_alias,@"STO_CUDA_RESERVED_SHARED STV_DEFAULT"
__nv_reservedSMEM_offset_0_alias:
	.zero		0
	.zero		64


//--------------------- .nv.constant0._Z13eigstm_kernelPKdPdii --------------------------
	.section	.nv.constant0._Z13eigstm_kernelPKdPdii,"a",@progbits
	.sectionflags	@""
	.align	4
.nv.constant0._Z13eigstm_kernelPKdPdii:
	.zero		920


//--------------------- SYMBOLS --------------------------

	.type		.nv.reservedSmem.offset0,@object
	.size		.nv.reservedSmem.offset0,0x4
	.type		.nv.reservedSmem.cap,@object
	.size		.nv.reservedSmem.cap,0x4
